//
// Generated by NVIDIA NVVM Compiler
//
// Compiler Build ID: CL-36424714
// Cuda compilation tools, release 13.0, V13.0.88
// Based on NVVM 20.0.0
//

.version 9.0
.target sm_100
.address_size 64

	// .globl	_Z16gpu_miner_kernelmmPmPi

.visible .entry _Z16gpu_miner_kernelmmPmPi(
	.param .u64 _Z16gpu_miner_kernelmmPmPi_param_0,
	.param .u64 _Z16gpu_miner_kernelmmPmPi_param_1,
	.param .u64 .ptr .align 1 _Z16gpu_miner_kernelmmPmPi_param_2,
	.param .u64 .ptr .align 1 _Z16gpu_miner_kernelmmPmPi_param_3
)
{
	.reg .pred 	%p<3>;
	.reg .b32 	%r<6>;
	.reg .b64 	%rd<18010>;

	ld.param.u64 	%rd18004, [_Z16gpu_miner_kernelmmPmPi_param_0];
	ld.param.u64 	%rd18005, [_Z16gpu_miner_kernelmmPmPi_param_1];
	ld.param.u64 	%rd2, [_Z16gpu_miner_kernelmmPmPi_param_2];
	ld.param.u64 	%rd3, [_Z16gpu_miner_kernelmmPmPi_param_3];
	mov.u32 	%r1, %ctaid.x;
	mov.u32 	%r2, %ntid.x;
	mov.u32 	%r3, %tid.x;
	mad.lo.s32 	%r4, %r1, %r2, %r3;
	cvt.s64.s32 	%rd18006, %r4;
	add.s64 	%rd16, %rd18004, %rd18006;
	xor.b64  	%rd18007, %rd18004, %rd16;
	xor.b64  	%rd5, %rd18007, 3735928559;
	mov.b64 	%rd17992, 1;
	mov.b64 	%rd17993, 2;
	mov.b64 	%rd17994, 3;
	mov.b64 	%rd17995, 4;
	mov.b64 	%rd17996, 5;
	mov.b64 	%rd17997, 6;
	mov.b64 	%rd24, 0;
	mov.u64 	%rd25, %rd24;
	mov.u64 	%rd26, %rd24;
	mov.u64 	%rd27, %rd24;
	mov.u64 	%rd22, %rd16;
	// begin inline asm
	add.cc.u64 %rd22, %rd22, %rd17992;
	addc.cc.u64 %rd5, %rd5, %rd17993;
	addc.cc.u64 %rd24, %rd24, %rd17994;
	addc.cc.u64 %rd25, %rd25, %rd17995;
	addc.cc.u64 %rd26, %rd26, %rd17996;
	addc.u64 %rd27, %rd27, %rd17997;
	
	// end inline asm
	xor.b64  	%rd23, %rd5, %rd22;
	// begin inline asm
	add.cc.u64 %rd22, %rd22, %rd17992;
	addc.cc.u64 %rd23, %rd23, %rd17993;
	addc.cc.u64 %rd24, %rd24, %rd17994;
	addc.cc.u64 %rd25, %rd25, %rd17995;
	addc.cc.u64 %rd26, %rd26, %rd17996;
	addc.u64 %rd27, %rd27, %rd17997;
	
	// end inline asm
	xor.b64  	%rd41, %rd23, %rd22;
	// begin inline asm
	add.cc.u64 %rd22, %rd22, %rd17992;
	addc.cc.u64 %rd41, %rd41, %rd17993;
	addc.cc.u64 %rd24, %rd24, %rd17994;
	addc.cc.u64 %rd25, %rd25, %rd17995;
	addc.cc.u64 %rd26, %rd26, %rd17996;
	addc.u64 %rd27, %rd27, %rd17997;
	
	// end inline asm
	xor.b64  	%rd59, %rd41, %rd22;
	// begin inline asm
	add.cc.u64 %rd22, %rd22, %rd17992;
	addc.cc.u64 %rd59, %rd59, %rd17993;
	addc.cc.u64 %rd24, %rd24, %rd17994;
	addc.cc.u64 %rd25, %rd25, %rd17995;
	addc.cc.u64 %rd26, %rd26, %rd17996;
	addc.u64 %rd27, %rd27, %rd17997;
	
	// end inline asm
	xor.b64  	%rd77, %rd59, %rd22;
	// begin inline asm
	add.cc.u64 %rd22, %rd22, %rd17992;
	addc.cc.u64 %rd77, %rd77, %rd17993;
	addc.cc.u64 %rd24, %rd24, %rd17994;
	addc.cc.u64 %rd25, %rd25, %rd17995;
	addc.cc.u64 %rd26, %rd26, %rd17996;
	addc.u64 %rd27, %rd27, %rd17997;
	
	// end inline asm
	xor.b64  	%rd95, %rd77, %rd22;
	// begin inline asm
	add.cc.u64 %rd22, %rd22, %rd17992;
	addc.cc.u64 %rd95, %rd95, %rd17993;
	addc.cc.u64 %rd24, %rd24, %rd17994;
	addc.cc.u64 %rd25, %rd25, %rd17995;
	addc.cc.u64 %rd26, %rd26, %rd17996;
	addc.u64 %rd27, %rd27, %rd17997;
	
	// end inline asm
	xor.b64  	%rd113, %rd95, %rd22;
	// begin inline asm
	add.cc.u64 %rd22, %rd22, %rd17992;
	addc.cc.u64 %rd113, %rd113, %rd17993;
	addc.cc.u64 %rd24, %rd24, %rd17994;
	addc.cc.u64 %rd25, %rd25, %rd17995;
	addc.cc.u64 %rd26, %rd26, %rd17996;
	addc.u64 %rd27, %rd27, %rd17997;
	
	// end inline asm
	xor.b64  	%rd131, %rd113, %rd22;
	// begin inline asm
	add.cc.u64 %rd22, %rd22, %rd17992;
	addc.cc.u64 %rd131, %rd131, %rd17993;
	addc.cc.u64 %rd24, %rd24, %rd17994;
	addc.cc.u64 %rd25, %rd25, %rd17995;
	addc.cc.u64 %rd26, %rd26, %rd17996;
	addc.u64 %rd27, %rd27, %rd17997;
	
	// end inline asm
	xor.b64  	%rd149, %rd131, %rd22;
	// begin inline asm
	add.cc.u64 %rd22, %rd22, %rd17992;
	addc.cc.u64 %rd149, %rd149, %rd17993;
	addc.cc.u64 %rd24, %rd24, %rd17994;
	addc.cc.u64 %rd25, %rd25, %rd17995;
	addc.cc.u64 %rd26, %rd26, %rd17996;
	addc.u64 %rd27, %rd27, %rd17997;
	
	// end inline asm
	xor.b64  	%rd167, %rd149, %rd22;
	// begin inline asm
	add.cc.u64 %rd22, %rd22, %rd17992;
	addc.cc.u64 %rd167, %rd167, %rd17993;
	addc.cc.u64 %rd24, %rd24, %rd17994;
	addc.cc.u64 %rd25, %rd25, %rd17995;
	addc.cc.u64 %rd26, %rd26, %rd17996;
	addc.u64 %rd27, %rd27, %rd17997;
	
	// end inline asm
	xor.b64  	%rd185, %rd167, %rd22;
	// begin inline asm
	add.cc.u64 %rd22, %rd22, %rd17992;
	addc.cc.u64 %rd185, %rd185, %rd17993;
	addc.cc.u64 %rd24, %rd24, %rd17994;
	addc.cc.u64 %rd25, %rd25, %rd17995;
	addc.cc.u64 %rd26, %rd26, %rd17996;
	addc.u64 %rd27, %rd27, %rd17997;
	
	// end inline asm
	xor.b64  	%rd203, %rd185, %rd22;
	// begin inline asm
	add.cc.u64 %rd22, %rd22, %rd17992;
	addc.cc.u64 %rd203, %rd203, %rd17993;
	addc.cc.u64 %rd24, %rd24, %rd17994;
	addc.cc.u64 %rd25, %rd25, %rd17995;
	addc.cc.u64 %rd26, %rd26, %rd17996;
	addc.u64 %rd27, %rd27, %rd17997;
	
	// end inline asm
	xor.b64  	%rd221, %rd203, %rd22;
	// begin inline asm
	add.cc.u64 %rd22, %rd22, %rd17992;
	addc.cc.u64 %rd221, %rd221, %rd17993;
	addc.cc.u64 %rd24, %rd24, %rd17994;
	addc.cc.u64 %rd25, %rd25, %rd17995;
	addc.cc.u64 %rd26, %rd26, %rd17996;
	addc.u64 %rd27, %rd27, %rd17997;
	
	// end inline asm
	xor.b64  	%rd239, %rd221, %rd22;
	// begin inline asm
	add.cc.u64 %rd22, %rd22, %rd17992;
	addc.cc.u64 %rd239, %rd239, %rd17993;
	addc.cc.u64 %rd24, %rd24, %rd17994;
	addc.cc.u64 %rd25, %rd25, %rd17995;
	addc.cc.u64 %rd26, %rd26, %rd17996;
	addc.u64 %rd27, %rd27, %rd17997;
	
	// end inline asm
	xor.b64  	%rd257, %rd239, %rd22;
	// begin inline asm
	add.cc.u64 %rd22, %rd22, %rd17992;
	addc.cc.u64 %rd257, %rd257, %rd17993;
	addc.cc.u64 %rd24, %rd24, %rd17994;
	addc.cc.u64 %rd25, %rd25, %rd17995;
	addc.cc.u64 %rd26, %rd26, %rd17996;
	addc.u64 %rd27, %rd27, %rd17997;
	
	// end inline asm
	xor.b64  	%rd275, %rd257, %rd22;
	// begin inline asm
	add.cc.u64 %rd22, %rd22, %rd17992;
	addc.cc.u64 %rd275, %rd275, %rd17993;
	addc.cc.u64 %rd24, %rd24, %rd17994;
	addc.cc.u64 %rd25, %rd25, %rd17995;
	addc.cc.u64 %rd26, %rd26, %rd17996;
	addc.u64 %rd27, %rd27, %rd17997;
	
	// end inline asm
	xor.b64  	%rd293, %rd275, %rd22;
	// begin inline asm
	add.cc.u64 %rd22, %rd22, %rd17992;
	addc.cc.u64 %rd293, %rd293, %rd17993;
	addc.cc.u64 %rd24, %rd24, %rd17994;
	addc.cc.u64 %rd25, %rd25, %rd17995;
	addc.cc.u64 %rd26, %rd26, %rd17996;
	addc.u64 %rd27, %rd27, %rd17997;
	
	// end inline asm
	xor.b64  	%rd311, %rd293, %rd22;
	// begin inline asm
	add.cc.u64 %rd22, %rd22, %rd17992;
	addc.cc.u64 %rd311, %rd311, %rd17993;
	addc.cc.u64 %rd24, %rd24, %rd17994;
	addc.cc.u64 %rd25, %rd25, %rd17995;
	addc.cc.u64 %rd26, %rd26, %rd17996;
	addc.u64 %rd27, %rd27, %rd17997;
	
	// end inline asm
	xor.b64  	%rd329, %rd311, %rd22;
	// begin inline asm
	add.cc.u64 %rd22, %rd22, %rd17992;
	addc.cc.u64 %rd329, %rd329, %rd17993;
	addc.cc.u64 %rd24, %rd24, %rd17994;
	addc.cc.u64 %rd25, %rd25, %rd17995;
	addc.cc.u64 %rd26, %rd26, %rd17996;
	addc.u64 %rd27, %rd27, %rd17997;
	
	// end inline asm
	xor.b64  	%rd347, %rd329, %rd22;
	// begin inline asm
	add.cc.u64 %rd22, %rd22, %rd17992;
	addc.cc.u64 %rd347, %rd347, %rd17993;
	addc.cc.u64 %rd24, %rd24, %rd17994;
	addc.cc.u64 %rd25, %rd25, %rd17995;
	addc.cc.u64 %rd26, %rd26, %rd17996;
	addc.u64 %rd27, %rd27, %rd17997;
	
	// end inline asm
	xor.b64  	%rd365, %rd347, %rd22;
	// begin inline asm
	add.cc.u64 %rd22, %rd22, %rd17992;
	addc.cc.u64 %rd365, %rd365, %rd17993;
	addc.cc.u64 %rd24, %rd24, %rd17994;
	addc.cc.u64 %rd25, %rd25, %rd17995;
	addc.cc.u64 %rd26, %rd26, %rd17996;
	addc.u64 %rd27, %rd27, %rd17997;
	
	// end inline asm
	xor.b64  	%rd383, %rd365, %rd22;
	// begin inline asm
	add.cc.u64 %rd22, %rd22, %rd17992;
	addc.cc.u64 %rd383, %rd383, %rd17993;
	addc.cc.u64 %rd24, %rd24, %rd17994;
	addc.cc.u64 %rd25, %rd25, %rd17995;
	addc.cc.u64 %rd26, %rd26, %rd17996;
	addc.u64 %rd27, %rd27, %rd17997;
	
	// end inline asm
	xor.b64  	%rd401, %rd383, %rd22;
	// begin inline asm
	add.cc.u64 %rd22, %rd22, %rd17992;
	addc.cc.u64 %rd401, %rd401, %rd17993;
	addc.cc.u64 %rd24, %rd24, %rd17994;
	addc.cc.u64 %rd25, %rd25, %rd17995;
	addc.cc.u64 %rd26, %rd26, %rd17996;
	addc.u64 %rd27, %rd27, %rd17997;
	
	// end inline asm
	xor.b64  	%rd419, %rd401, %rd22;
	// begin inline asm
	add.cc.u64 %rd22, %rd22, %rd17992;
	addc.cc.u64 %rd419, %rd419, %rd17993;
	addc.cc.u64 %rd24, %rd24, %rd17994;
	addc.cc.u64 %rd25, %rd25, %rd17995;
	addc.cc.u64 %rd26, %rd26, %rd17996;
	addc.u64 %rd27, %rd27, %rd17997;
	
	// end inline asm
	xor.b64  	%rd437, %rd419, %rd22;
	// begin inline asm
	add.cc.u64 %rd22, %rd22, %rd17992;
	addc.cc.u64 %rd437, %rd437, %rd17993;
	addc.cc.u64 %rd24, %rd24, %rd17994;
	addc.cc.u64 %rd25, %rd25, %rd17995;
	addc.cc.u64 %rd26, %rd26, %rd17996;
	addc.u64 %rd27, %rd27, %rd17997;
	
	// end inline asm
	xor.b64  	%rd455, %rd437, %rd22;
	// begin inline asm
	add.cc.u64 %rd22, %rd22, %rd17992;
	addc.cc.u64 %rd455, %rd455, %rd17993;
	addc.cc.u64 %rd24, %rd24, %rd17994;
	addc.cc.u64 %rd25, %rd25, %rd17995;
	addc.cc.u64 %rd26, %rd26, %rd17996;
	addc.u64 %rd27, %rd27, %rd17997;
	
	// end inline asm
	xor.b64  	%rd473, %rd455, %rd22;
	// begin inline asm
	add.cc.u64 %rd22, %rd22, %rd17992;
	addc.cc.u64 %rd473, %rd473, %rd17993;
	addc.cc.u64 %rd24, %rd24, %rd17994;
	addc.cc.u64 %rd25, %rd25, %rd17995;
	addc.cc.u64 %rd26, %rd26, %rd17996;
	addc.u64 %rd27, %rd27, %rd17997;
	
	// end inline asm
	xor.b64  	%rd491, %rd473, %rd22;
	// begin inline asm
	add.cc.u64 %rd22, %rd22, %rd17992;
	addc.cc.u64 %rd491, %rd491, %rd17993;
	addc.cc.u64 %rd24, %rd24, %rd17994;
	addc.cc.u64 %rd25, %rd25, %rd17995;
	addc.cc.u64 %rd26, %rd26, %rd17996;
	addc.u64 %rd27, %rd27, %rd17997;
	
	// end inline asm
	xor.b64  	%rd509, %rd491, %rd22;
	// begin inline asm
	add.cc.u64 %rd22, %rd22, %rd17992;
	addc.cc.u64 %rd509, %rd509, %rd17993;
	addc.cc.u64 %rd24, %rd24, %rd17994;
	addc.cc.u64 %rd25, %rd25, %rd17995;
	addc.cc.u64 %rd26, %rd26, %rd17996;
	addc.u64 %rd27, %rd27, %rd17997;
	
	// end inline asm
	xor.b64  	%rd527, %rd509, %rd22;
	// begin inline asm
	add.cc.u64 %rd22, %rd22, %rd17992;
	addc.cc.u64 %rd527, %rd527, %rd17993;
	addc.cc.u64 %rd24, %rd24, %rd17994;
	addc.cc.u64 %rd25, %rd25, %rd17995;
	addc.cc.u64 %rd26, %rd26, %rd17996;
	addc.u64 %rd27, %rd27, %rd17997;
	
	// end inline asm
	xor.b64  	%rd545, %rd527, %rd22;
	// begin inline asm
	add.cc.u64 %rd22, %rd22, %rd17992;
	addc.cc.u64 %rd545, %rd545, %rd17993;
	addc.cc.u64 %rd24, %rd24, %rd17994;
	addc.cc.u64 %rd25, %rd25, %rd17995;
	addc.cc.u64 %rd26, %rd26, %rd17996;
	addc.u64 %rd27, %rd27, %rd17997;
	
	// end inline asm
	xor.b64  	%rd563, %rd545, %rd22;
	// begin inline asm
	add.cc.u64 %rd22, %rd22, %rd17992;
	addc.cc.u64 %rd563, %rd563, %rd17993;
	addc.cc.u64 %rd24, %rd24, %rd17994;
	addc.cc.u64 %rd25, %rd25, %rd17995;
	addc.cc.u64 %rd26, %rd26, %rd17996;
	addc.u64 %rd27, %rd27, %rd17997;
	
	// end inline asm
	xor.b64  	%rd581, %rd563, %rd22;
	// begin inline asm
	add.cc.u64 %rd22, %rd22, %rd17992;
	addc.cc.u64 %rd581, %rd581, %rd17993;
	addc.cc.u64 %rd24, %rd24, %rd17994;
	addc.cc.u64 %rd25, %rd25, %rd17995;
	addc.cc.u64 %rd26, %rd26, %rd17996;
	addc.u64 %rd27, %rd27, %rd17997;
	
	// end inline asm
	xor.b64  	%rd599, %rd581, %rd22;
	// begin inline asm
	add.cc.u64 %rd22, %rd22, %rd17992;
	addc.cc.u64 %rd599, %rd599, %rd17993;
	addc.cc.u64 %rd24, %rd24, %rd17994;
	addc.cc.u64 %rd25, %rd25, %rd17995;
	addc.cc.u64 %rd26, %rd26, %rd17996;
	addc.u64 %rd27, %rd27, %rd17997;
	
	// end inline asm
	xor.b64  	%rd617, %rd599, %rd22;
	// begin inline asm
	add.cc.u64 %rd22, %rd22, %rd17992;
	addc.cc.u64 %rd617, %rd617, %rd17993;
	addc.cc.u64 %rd24, %rd24, %rd17994;
	addc.cc.u64 %rd25, %rd25, %rd17995;
	addc.cc.u64 %rd26, %rd26, %rd17996;
	addc.u64 %rd27, %rd27, %rd17997;
	
	// end inline asm
	xor.b64  	%rd635, %rd617, %rd22;
	// begin inline asm
	add.cc.u64 %rd22, %rd22, %rd17992;
	addc.cc.u64 %rd635, %rd635, %rd17993;
	addc.cc.u64 %rd24, %rd24, %rd17994;
	addc.cc.u64 %rd25, %rd25, %rd17995;
	addc.cc.u64 %rd26, %rd26, %rd17996;
	addc.u64 %rd27, %rd27, %rd17997;
	
	// end inline asm
	xor.b64  	%rd653, %rd635, %rd22;
	// begin inline asm
	add.cc.u64 %rd22, %rd22, %rd17992;
	addc.cc.u64 %rd653, %rd653, %rd17993;
	addc.cc.u64 %rd24, %rd24, %rd17994;
	addc.cc.u64 %rd25, %rd25, %rd17995;
	addc.cc.u64 %rd26, %rd26, %rd17996;
	addc.u64 %rd27, %rd27, %rd17997;
	
	// end inline asm
	xor.b64  	%rd671, %rd653, %rd22;
	// begin inline asm
	add.cc.u64 %rd22, %rd22, %rd17992;
	addc.cc.u64 %rd671, %rd671, %rd17993;
	addc.cc.u64 %rd24, %rd24, %rd17994;
	addc.cc.u64 %rd25, %rd25, %rd17995;
	addc.cc.u64 %rd26, %rd26, %rd17996;
	addc.u64 %rd27, %rd27, %rd17997;
	
	// end inline asm
	xor.b64  	%rd689, %rd671, %rd22;
	// begin inline asm
	add.cc.u64 %rd22, %rd22, %rd17992;
	addc.cc.u64 %rd689, %rd689, %rd17993;
	addc.cc.u64 %rd24, %rd24, %rd17994;
	addc.cc.u64 %rd25, %rd25, %rd17995;
	addc.cc.u64 %rd26, %rd26, %rd17996;
	addc.u64 %rd27, %rd27, %rd17997;
	
	// end inline asm
	xor.b64  	%rd707, %rd689, %rd22;
	// begin inline asm
	add.cc.u64 %rd22, %rd22, %rd17992;
	addc.cc.u64 %rd707, %rd707, %rd17993;
	addc.cc.u64 %rd24, %rd24, %rd17994;
	addc.cc.u64 %rd25, %rd25, %rd17995;
	addc.cc.u64 %rd26, %rd26, %rd17996;
	addc.u64 %rd27, %rd27, %rd17997;
	
	// end inline asm
	xor.b64  	%rd725, %rd707, %rd22;
	// begin inline asm
	add.cc.u64 %rd22, %rd22, %rd17992;
	addc.cc.u64 %rd725, %rd725, %rd17993;
	addc.cc.u64 %rd24, %rd24, %rd17994;
	addc.cc.u64 %rd25, %rd25, %rd17995;
	addc.cc.u64 %rd26, %rd26, %rd17996;
	addc.u64 %rd27, %rd27, %rd17997;
	
	// end inline asm
	xor.b64  	%rd743, %rd725, %rd22;
	// begin inline asm
	add.cc.u64 %rd22, %rd22, %rd17992;
	addc.cc.u64 %rd743, %rd743, %rd17993;
	addc.cc.u64 %rd24, %rd24, %rd17994;
	addc.cc.u64 %rd25, %rd25, %rd17995;
	addc.cc.u64 %rd26, %rd26, %rd17996;
	addc.u64 %rd27, %rd27, %rd17997;
	
	// end inline asm
	xor.b64  	%rd761, %rd743, %rd22;
	// begin inline asm
	add.cc.u64 %rd22, %rd22, %rd17992;
	addc.cc.u64 %rd761, %rd761, %rd17993;
	addc.cc.u64 %rd24, %rd24, %rd17994;
	addc.cc.u64 %rd25, %rd25, %rd17995;
	addc.cc.u64 %rd26, %rd26, %rd17996;
	addc.u64 %rd27, %rd27, %rd17997;
	
	// end inline asm
	xor.b64  	%rd779, %rd761, %rd22;
	// begin inline asm
	add.cc.u64 %rd22, %rd22, %rd17992;
	addc.cc.u64 %rd779, %rd779, %rd17993;
	addc.cc.u64 %rd24, %rd24, %rd17994;
	addc.cc.u64 %rd25, %rd25, %rd17995;
	addc.cc.u64 %rd26, %rd26, %rd17996;
	addc.u64 %rd27, %rd27, %rd17997;
	
	// end inline asm
	xor.b64  	%rd797, %rd779, %rd22;
	// begin inline asm
	add.cc.u64 %rd22, %rd22, %rd17992;
	addc.cc.u64 %rd797, %rd797, %rd17993;
	addc.cc.u64 %rd24, %rd24, %rd17994;
	addc.cc.u64 %rd25, %rd25, %rd17995;
	addc.cc.u64 %rd26, %rd26, %rd17996;
	addc.u64 %rd27, %rd27, %rd17997;
	
	// end inline asm
	xor.b64  	%rd815, %rd797, %rd22;
	// begin inline asm
	add.cc.u64 %rd22, %rd22, %rd17992;
	addc.cc.u64 %rd815, %rd815, %rd17993;
	addc.cc.u64 %rd24, %rd24, %rd17994;
	addc.cc.u64 %rd25, %rd25, %rd17995;
	addc.cc.u64 %rd26, %rd26, %rd17996;
	addc.u64 %rd27, %rd27, %rd17997;
	
	// end inline asm
	xor.b64  	%rd833, %rd815, %rd22;
	// begin inline asm
	add.cc.u64 %rd22, %rd22, %rd17992;
	addc.cc.u64 %rd833, %rd833, %rd17993;
	addc.cc.u64 %rd24, %rd24, %rd17994;
	addc.cc.u64 %rd25, %rd25, %rd17995;
	addc.cc.u64 %rd26, %rd26, %rd17996;
	addc.u64 %rd27, %rd27, %rd17997;
	
	// end inline asm
	xor.b64  	%rd851, %rd833, %rd22;
	// begin inline asm
	add.cc.u64 %rd22, %rd22, %rd17992;
	addc.cc.u64 %rd851, %rd851, %rd17993;
	addc.cc.u64 %rd24, %rd24, %rd17994;
	addc.cc.u64 %rd25, %rd25, %rd17995;
	addc.cc.u64 %rd26, %rd26, %rd17996;
	addc.u64 %rd27, %rd27, %rd17997;
	
	// end inline asm
	xor.b64  	%rd869, %rd851, %rd22;
	// begin inline asm
	add.cc.u64 %rd22, %rd22, %rd17992;
	addc.cc.u64 %rd869, %rd869, %rd17993;
	addc.cc.u64 %rd24, %rd24, %rd17994;
	addc.cc.u64 %rd25, %rd25, %rd17995;
	addc.cc.u64 %rd26, %rd26, %rd17996;
	addc.u64 %rd27, %rd27, %rd17997;
	
	// end inline asm
	xor.b64  	%rd887, %rd869, %rd22;
	// begin inline asm
	add.cc.u64 %rd22, %rd22, %rd17992;
	addc.cc.u64 %rd887, %rd887, %rd17993;
	addc.cc.u64 %rd24, %rd24, %rd17994;
	addc.cc.u64 %rd25, %rd25, %rd17995;
	addc.cc.u64 %rd26, %rd26, %rd17996;
	addc.u64 %rd27, %rd27, %rd17997;
	
	// end inline asm
	xor.b64  	%rd905, %rd887, %rd22;
	// begin inline asm
	add.cc.u64 %rd22, %rd22, %rd17992;
	addc.cc.u64 %rd905, %rd905, %rd17993;
	addc.cc.u64 %rd24, %rd24, %rd17994;
	addc.cc.u64 %rd25, %rd25, %rd17995;
	addc.cc.u64 %rd26, %rd26, %rd17996;
	addc.u64 %rd27, %rd27, %rd17997;
	
	// end inline asm
	xor.b64  	%rd923, %rd905, %rd22;
	// begin inline asm
	add.cc.u64 %rd22, %rd22, %rd17992;
	addc.cc.u64 %rd923, %rd923, %rd17993;
	addc.cc.u64 %rd24, %rd24, %rd17994;
	addc.cc.u64 %rd25, %rd25, %rd17995;
	addc.cc.u64 %rd26, %rd26, %rd17996;
	addc.u64 %rd27, %rd27, %rd17997;
	
	// end inline asm
	xor.b64  	%rd941, %rd923, %rd22;
	// begin inline asm
	add.cc.u64 %rd22, %rd22, %rd17992;
	addc.cc.u64 %rd941, %rd941, %rd17993;
	addc.cc.u64 %rd24, %rd24, %rd17994;
	addc.cc.u64 %rd25, %rd25, %rd17995;
	addc.cc.u64 %rd26, %rd26, %rd17996;
	addc.u64 %rd27, %rd27, %rd17997;
	
	// end inline asm
	xor.b64  	%rd959, %rd941, %rd22;
	// begin inline asm
	add.cc.u64 %rd22, %rd22, %rd17992;
	addc.cc.u64 %rd959, %rd959, %rd17993;
	addc.cc.u64 %rd24, %rd24, %rd17994;
	addc.cc.u64 %rd25, %rd25, %rd17995;
	addc.cc.u64 %rd26, %rd26, %rd17996;
	addc.u64 %rd27, %rd27, %rd17997;
	
	// end inline asm
	xor.b64  	%rd977, %rd959, %rd22;
	// begin inline asm
	add.cc.u64 %rd22, %rd22, %rd17992;
	addc.cc.u64 %rd977, %rd977, %rd17993;
	addc.cc.u64 %rd24, %rd24, %rd17994;
	addc.cc.u64 %rd25, %rd25, %rd17995;
	addc.cc.u64 %rd26, %rd26, %rd17996;
	addc.u64 %rd27, %rd27, %rd17997;
	
	// end inline asm
	xor.b64  	%rd995, %rd977, %rd22;
	// begin inline asm
	add.cc.u64 %rd22, %rd22, %rd17992;
	addc.cc.u64 %rd995, %rd995, %rd17993;
	addc.cc.u64 %rd24, %rd24, %rd17994;
	addc.cc.u64 %rd25, %rd25, %rd17995;
	addc.cc.u64 %rd26, %rd26, %rd17996;
	addc.u64 %rd27, %rd27, %rd17997;
	
	// end inline asm
	xor.b64  	%rd1013, %rd995, %rd22;
	// begin inline asm
	add.cc.u64 %rd22, %rd22, %rd17992;
	addc.cc.u64 %rd1013, %rd1013, %rd17993;
	addc.cc.u64 %rd24, %rd24, %rd17994;
	addc.cc.u64 %rd25, %rd25, %rd17995;
	addc.cc.u64 %rd26, %rd26, %rd17996;
	addc.u64 %rd27, %rd27, %rd17997;
	
	// end inline asm
	xor.b64  	%rd1031, %rd1013, %rd22;
	// begin inline asm
	add.cc.u64 %rd22, %rd22, %rd17992;
	addc.cc.u64 %rd1031, %rd1031, %rd17993;
	addc.cc.u64 %rd24, %rd24, %rd17994;
	addc.cc.u64 %rd25, %rd25, %rd17995;
	addc.cc.u64 %rd26, %rd26, %rd17996;
	addc.u64 %rd27, %rd27, %rd17997;
	
	// end inline asm
	xor.b64  	%rd1049, %rd1031, %rd22;
	// begin inline asm
	add.cc.u64 %rd22, %rd22, %rd17992;
	addc.cc.u64 %rd1049, %rd1049, %rd17993;
	addc.cc.u64 %rd24, %rd24, %rd17994;
	addc.cc.u64 %rd25, %rd25, %rd17995;
	addc.cc.u64 %rd26, %rd26, %rd17996;
	addc.u64 %rd27, %rd27, %rd17997;
	
	// end inline asm
	xor.b64  	%rd1067, %rd1049, %rd22;
	// begin inline asm
	add.cc.u64 %rd22, %rd22, %rd17992;
	addc.cc.u64 %rd1067, %rd1067, %rd17993;
	addc.cc.u64 %rd24, %rd24, %rd17994;
	addc.cc.u64 %rd25, %rd25, %rd17995;
	addc.cc.u64 %rd26, %rd26, %rd17996;
	addc.u64 %rd27, %rd27, %rd17997;
	
	// end inline asm
	xor.b64  	%rd1085, %rd1067, %rd22;
	// begin inline asm
	add.cc.u64 %rd22, %rd22, %rd17992;
	addc.cc.u64 %rd1085, %rd1085, %rd17993;
	addc.cc.u64 %rd24, %rd24, %rd17994;
	addc.cc.u64 %rd25, %rd25, %rd17995;
	addc.cc.u64 %rd26, %rd26, %rd17996;
	addc.u64 %rd27, %rd27, %rd17997;
	
	// end inline asm
	xor.b64  	%rd1103, %rd1085, %rd22;
	// begin inline asm
	add.cc.u64 %rd22, %rd22, %rd17992;
	addc.cc.u64 %rd1103, %rd1103, %rd17993;
	addc.cc.u64 %rd24, %rd24, %rd17994;
	addc.cc.u64 %rd25, %rd25, %rd17995;
	addc.cc.u64 %rd26, %rd26, %rd17996;
	addc.u64 %rd27, %rd27, %rd17997;
	
	// end inline asm
	xor.b64  	%rd1121, %rd1103, %rd22;
	// begin inline asm
	add.cc.u64 %rd22, %rd22, %rd17992;
	addc.cc.u64 %rd1121, %rd1121, %rd17993;
	addc.cc.u64 %rd24, %rd24, %rd17994;
	addc.cc.u64 %rd25, %rd25, %rd17995;
	addc.cc.u64 %rd26, %rd26, %rd17996;
	addc.u64 %rd27, %rd27, %rd17997;
	
	// end inline asm
	xor.b64  	%rd1139, %rd1121, %rd22;
	// begin inline asm
	add.cc.u64 %rd22, %rd22, %rd17992;
	addc.cc.u64 %rd1139, %rd1139, %rd17993;
	addc.cc.u64 %rd24, %rd24, %rd17994;
	addc.cc.u64 %rd25, %rd25, %rd17995;
	addc.cc.u64 %rd26, %rd26, %rd17996;
	addc.u64 %rd27, %rd27, %rd17997;
	
	// end inline asm
	xor.b64  	%rd1157, %rd1139, %rd22;
	// begin inline asm
	add.cc.u64 %rd22, %rd22, %rd17992;
	addc.cc.u64 %rd1157, %rd1157, %rd17993;
	addc.cc.u64 %rd24, %rd24, %rd17994;
	addc.cc.u64 %rd25, %rd25, %rd17995;
	addc.cc.u64 %rd26, %rd26, %rd17996;
	addc.u64 %rd27, %rd27, %rd17997;
	
	// end inline asm
	xor.b64  	%rd1175, %rd1157, %rd22;
	// begin inline asm
	add.cc.u64 %rd22, %rd22, %rd17992;
	addc.cc.u64 %rd1175, %rd1175, %rd17993;
	addc.cc.u64 %rd24, %rd24, %rd17994;
	addc.cc.u64 %rd25, %rd25, %rd17995;
	addc.cc.u64 %rd26, %rd26, %rd17996;
	addc.u64 %rd27, %rd27, %rd17997;
	
	// end inline asm
	xor.b64  	%rd1193, %rd1175, %rd22;
	// begin inline asm
	add.cc.u64 %rd22, %rd22, %rd17992;
	addc.cc.u64 %rd1193, %rd1193, %rd17993;
	addc.cc.u64 %rd24, %rd24, %rd17994;
	addc.cc.u64 %rd25, %rd25, %rd17995;
	addc.cc.u64 %rd26, %rd26, %rd17996;
	addc.u64 %rd27, %rd27, %rd17997;
	
	// end inline asm
	xor.b64  	%rd1211, %rd1193, %rd22;
	// begin inline asm
	add.cc.u64 %rd22, %rd22, %rd17992;
	addc.cc.u64 %rd1211, %rd1211, %rd17993;
	addc.cc.u64 %rd24, %rd24, %rd17994;
	addc.cc.u64 %rd25, %rd25, %rd17995;
	addc.cc.u64 %rd26, %rd26, %rd17996;
	addc.u64 %rd27, %rd27, %rd17997;
	
	// end inline asm
	xor.b64  	%rd1229, %rd1211, %rd22;
	// begin inline asm
	add.cc.u64 %rd22, %rd22, %rd17992;
	addc.cc.u64 %rd1229, %rd1229, %rd17993;
	addc.cc.u64 %rd24, %rd24, %rd17994;
	addc.cc.u64 %rd25, %rd25, %rd17995;
	addc.cc.u64 %rd26, %rd26, %rd17996;
	addc.u64 %rd27, %rd27, %rd17997;
	
	// end inline asm
	xor.b64  	%rd1247, %rd1229, %rd22;
	// begin inline asm
	add.cc.u64 %rd22, %rd22, %rd17992;
	addc.cc.u64 %rd1247, %rd1247, %rd17993;
	addc.cc.u64 %rd24, %rd24, %rd17994;
	addc.cc.u64 %rd25, %rd25, %rd17995;
	addc.cc.u64 %rd26, %rd26, %rd17996;
	addc.u64 %rd27, %rd27, %rd17997;
	
	// end inline asm
	xor.b64  	%rd1265, %rd1247, %rd22;
	// begin inline asm
	add.cc.u64 %rd22, %rd22, %rd17992;
	addc.cc.u64 %rd1265, %rd1265, %rd17993;
	addc.cc.u64 %rd24, %rd24, %rd17994;
	addc.cc.u64 %rd25, %rd25, %rd17995;
	addc.cc.u64 %rd26, %rd26, %rd17996;
	addc.u64 %rd27, %rd27, %rd17997;
	
	// end inline asm
	xor.b64  	%rd1283, %rd1265, %rd22;
	// begin inline asm
	add.cc.u64 %rd22, %rd22, %rd17992;
	addc.cc.u64 %rd1283, %rd1283, %rd17993;
	addc.cc.u64 %rd24, %rd24, %rd17994;
	addc.cc.u64 %rd25, %rd25, %rd17995;
	addc.cc.u64 %rd26, %rd26, %rd17996;
	addc.u64 %rd27, %rd27, %rd17997;
	
	// end inline asm
	xor.b64  	%rd1301, %rd1283, %rd22;
	// begin inline asm
	add.cc.u64 %rd22, %rd22, %rd17992;
	addc.cc.u64 %rd1301, %rd1301, %rd17993;
	addc.cc.u64 %rd24, %rd24, %rd17994;
	addc.cc.u64 %rd25, %rd25, %rd17995;
	addc.cc.u64 %rd26, %rd26, %rd17996;
	addc.u64 %rd27, %rd27, %rd17997;
	
	// end inline asm
	xor.b64  	%rd1319, %rd1301, %rd22;
	// begin inline asm
	add.cc.u64 %rd22, %rd22, %rd17992;
	addc.cc.u64 %rd1319, %rd1319, %rd17993;
	addc.cc.u64 %rd24, %rd24, %rd17994;
	addc.cc.u64 %rd25, %rd25, %rd17995;
	addc.cc.u64 %rd26, %rd26, %rd17996;
	addc.u64 %rd27, %rd27, %rd17997;
	
	// end inline asm
	xor.b64  	%rd1337, %rd1319, %rd22;
	// begin inline asm
	add.cc.u64 %rd22, %rd22, %rd17992;
	addc.cc.u64 %rd1337, %rd1337, %rd17993;
	addc.cc.u64 %rd24, %rd24, %rd17994;
	addc.cc.u64 %rd25, %rd25, %rd17995;
	addc.cc.u64 %rd26, %rd26, %rd17996;
	addc.u64 %rd27, %rd27, %rd17997;
	
	// end inline asm
	xor.b64  	%rd1355, %rd1337, %rd22;
	// begin inline asm
	add.cc.u64 %rd22, %rd22, %rd17992;
	addc.cc.u64 %rd1355, %rd1355, %rd17993;
	addc.cc.u64 %rd24, %rd24, %rd17994;
	addc.cc.u64 %rd25, %rd25, %rd17995;
	addc.cc.u64 %rd26, %rd26, %rd17996;
	addc.u64 %rd27, %rd27, %rd17997;
	
	// end inline asm
	xor.b64  	%rd1373, %rd1355, %rd22;
	// begin inline asm
	add.cc.u64 %rd22, %rd22, %rd17992;
	addc.cc.u64 %rd1373, %rd1373, %rd17993;
	addc.cc.u64 %rd24, %rd24, %rd17994;
	addc.cc.u64 %rd25, %rd25, %rd17995;
	addc.cc.u64 %rd26, %rd26, %rd17996;
	addc.u64 %rd27, %rd27, %rd17997;
	
	// end inline asm
	xor.b64  	%rd1391, %rd1373, %rd22;
	// begin inline asm
	add.cc.u64 %rd22, %rd22, %rd17992;
	addc.cc.u64 %rd1391, %rd1391, %rd17993;
	addc.cc.u64 %rd24, %rd24, %rd17994;
	addc.cc.u64 %rd25, %rd25, %rd17995;
	addc.cc.u64 %rd26, %rd26, %rd17996;
	addc.u64 %rd27, %rd27, %rd17997;
	
	// end inline asm
	xor.b64  	%rd1409, %rd1391, %rd22;
	// begin inline asm
	add.cc.u64 %rd22, %rd22, %rd17992;
	addc.cc.u64 %rd1409, %rd1409, %rd17993;
	addc.cc.u64 %rd24, %rd24, %rd17994;
	addc.cc.u64 %rd25, %rd25, %rd17995;
	addc.cc.u64 %rd26, %rd26, %rd17996;
	addc.u64 %rd27, %rd27, %rd17997;
	
	// end inline asm
	xor.b64  	%rd1427, %rd1409, %rd22;
	// begin inline asm
	add.cc.u64 %rd22, %rd22, %rd17992;
	addc.cc.u64 %rd1427, %rd1427, %rd17993;
	addc.cc.u64 %rd24, %rd24, %rd17994;
	addc.cc.u64 %rd25, %rd25, %rd17995;
	addc.cc.u64 %rd26, %rd26, %rd17996;
	addc.u64 %rd27, %rd27, %rd17997;
	
	// end inline asm
	xor.b64  	%rd1445, %rd1427, %rd22;
	// begin inline asm
	add.cc.u64 %rd22, %rd22, %rd17992;
	addc.cc.u64 %rd1445, %rd1445, %rd17993;
	addc.cc.u64 %rd24, %rd24, %rd17994;
	addc.cc.u64 %rd25, %rd25, %rd17995;
	addc.cc.u64 %rd26, %rd26, %rd17996;
	addc.u64 %rd27, %rd27, %rd17997;
	
	// end inline asm
	xor.b64  	%rd1463, %rd1445, %rd22;
	// begin inline asm
	add.cc.u64 %rd22, %rd22, %rd17992;
	addc.cc.u64 %rd1463, %rd1463, %rd17993;
	addc.cc.u64 %rd24, %rd24, %rd17994;
	addc.cc.u64 %rd25, %rd25, %rd17995;
	addc.cc.u64 %rd26, %rd26, %rd17996;
	addc.u64 %rd27, %rd27, %rd17997;
	
	// end inline asm
	xor.b64  	%rd1481, %rd1463, %rd22;
	// begin inline asm
	add.cc.u64 %rd22, %rd22, %rd17992;
	addc.cc.u64 %rd1481, %rd1481, %rd17993;
	addc.cc.u64 %rd24, %rd24, %rd17994;
	addc.cc.u64 %rd25, %rd25, %rd17995;
	addc.cc.u64 %rd26, %rd26, %rd17996;
	addc.u64 %rd27, %rd27, %rd17997;
	
	// end inline asm
	xor.b64  	%rd1499, %rd1481, %rd22;
	// begin inline asm
	add.cc.u64 %rd22, %rd22, %rd17992;
	addc.cc.u64 %rd1499, %rd1499, %rd17993;
	addc.cc.u64 %rd24, %rd24, %rd17994;
	addc.cc.u64 %rd25, %rd25, %rd17995;
	addc.cc.u64 %rd26, %rd26, %rd17996;
	addc.u64 %rd27, %rd27, %rd17997;
	
	// end inline asm
	xor.b64  	%rd1517, %rd1499, %rd22;
	// begin inline asm
	add.cc.u64 %rd22, %rd22, %rd17992;
	addc.cc.u64 %rd1517, %rd1517, %rd17993;
	addc.cc.u64 %rd24, %rd24, %rd17994;
	addc.cc.u64 %rd25, %rd25, %rd17995;
	addc.cc.u64 %rd26, %rd26, %rd17996;
	addc.u64 %rd27, %rd27, %rd17997;
	
	// end inline asm
	xor.b64  	%rd1535, %rd1517, %rd22;
	// begin inline asm
	add.cc.u64 %rd22, %rd22, %rd17992;
	addc.cc.u64 %rd1535, %rd1535, %rd17993;
	addc.cc.u64 %rd24, %rd24, %rd17994;
	addc.cc.u64 %rd25, %rd25, %rd17995;
	addc.cc.u64 %rd26, %rd26, %rd17996;
	addc.u64 %rd27, %rd27, %rd17997;
	
	// end inline asm
	xor.b64  	%rd1553, %rd1535, %rd22;
	// begin inline asm
	add.cc.u64 %rd22, %rd22, %rd17992;
	addc.cc.u64 %rd1553, %rd1553, %rd17993;
	addc.cc.u64 %rd24, %rd24, %rd17994;
	addc.cc.u64 %rd25, %rd25, %rd17995;
	addc.cc.u64 %rd26, %rd26, %rd17996;
	addc.u64 %rd27, %rd27, %rd17997;
	
	// end inline asm
	xor.b64  	%rd1571, %rd1553, %rd22;
	// begin inline asm
	add.cc.u64 %rd22, %rd22, %rd17992;
	addc.cc.u64 %rd1571, %rd1571, %rd17993;
	addc.cc.u64 %rd24, %rd24, %rd17994;
	addc.cc.u64 %rd25, %rd25, %rd17995;
	addc.cc.u64 %rd26, %rd26, %rd17996;
	addc.u64 %rd27, %rd27, %rd17997;
	
	// end inline asm
	xor.b64  	%rd1589, %rd1571, %rd22;
	// begin inline asm
	add.cc.u64 %rd22, %rd22, %rd17992;
	addc.cc.u64 %rd1589, %rd1589, %rd17993;
	addc.cc.u64 %rd24, %rd24, %rd17994;
	addc.cc.u64 %rd25, %rd25, %rd17995;
	addc.cc.u64 %rd26, %rd26, %rd17996;
	addc.u64 %rd27, %rd27, %rd17997;
	
	// end inline asm
	xor.b64  	%rd1607, %rd1589, %rd22;
	// begin inline asm
	add.cc.u64 %rd22, %rd22, %rd17992;
	addc.cc.u64 %rd1607, %rd1607, %rd17993;
	addc.cc.u64 %rd24, %rd24, %rd17994;
	addc.cc.u64 %rd25, %rd25, %rd17995;
	addc.cc.u64 %rd26, %rd26, %rd17996;
	addc.u64 %rd27, %rd27, %rd17997;
	
	// end inline asm
	xor.b64  	%rd1625, %rd1607, %rd22;
	// begin inline asm
	add.cc.u64 %rd22, %rd22, %rd17992;
	addc.cc.u64 %rd1625, %rd1625, %rd17993;
	addc.cc.u64 %rd24, %rd24, %rd17994;
	addc.cc.u64 %rd25, %rd25, %rd17995;
	addc.cc.u64 %rd26, %rd26, %rd17996;
	addc.u64 %rd27, %rd27, %rd17997;
	
	// end inline asm
	xor.b64  	%rd1643, %rd1625, %rd22;
	// begin inline asm
	add.cc.u64 %rd22, %rd22, %rd17992;
	addc.cc.u64 %rd1643, %rd1643, %rd17993;
	addc.cc.u64 %rd24, %rd24, %rd17994;
	addc.cc.u64 %rd25, %rd25, %rd17995;
	addc.cc.u64 %rd26, %rd26, %rd17996;
	addc.u64 %rd27, %rd27, %rd17997;
	
	// end inline asm
	xor.b64  	%rd1661, %rd1643, %rd22;
	// begin inline asm
	add.cc.u64 %rd22, %rd22, %rd17992;
	addc.cc.u64 %rd1661, %rd1661, %rd17993;
	addc.cc.u64 %rd24, %rd24, %rd17994;
	addc.cc.u64 %rd25, %rd25, %rd17995;
	addc.cc.u64 %rd26, %rd26, %rd17996;
	addc.u64 %rd27, %rd27, %rd17997;
	
	// end inline asm
	xor.b64  	%rd1679, %rd1661, %rd22;
	// begin inline asm
	add.cc.u64 %rd22, %rd22, %rd17992;
	addc.cc.u64 %rd1679, %rd1679, %rd17993;
	addc.cc.u64 %rd24, %rd24, %rd17994;
	addc.cc.u64 %rd25, %rd25, %rd17995;
	addc.cc.u64 %rd26, %rd26, %rd17996;
	addc.u64 %rd27, %rd27, %rd17997;
	
	// end inline asm
	xor.b64  	%rd1697, %rd1679, %rd22;
	// begin inline asm
	add.cc.u64 %rd22, %rd22, %rd17992;
	addc.cc.u64 %rd1697, %rd1697, %rd17993;
	addc.cc.u64 %rd24, %rd24, %rd17994;
	addc.cc.u64 %rd25, %rd25, %rd17995;
	addc.cc.u64 %rd26, %rd26, %rd17996;
	addc.u64 %rd27, %rd27, %rd17997;
	
	// end inline asm
	xor.b64  	%rd1715, %rd1697, %rd22;
	// begin inline asm
	add.cc.u64 %rd22, %rd22, %rd17992;
	addc.cc.u64 %rd1715, %rd1715, %rd17993;
	addc.cc.u64 %rd24, %rd24, %rd17994;
	addc.cc.u64 %rd25, %rd25, %rd17995;
	addc.cc.u64 %rd26, %rd26, %rd17996;
	addc.u64 %rd27, %rd27, %rd17997;
	
	// end inline asm
	xor.b64  	%rd1733, %rd1715, %rd22;
	// begin inline asm
	add.cc.u64 %rd22, %rd22, %rd17992;
	addc.cc.u64 %rd1733, %rd1733, %rd17993;
	addc.cc.u64 %rd24, %rd24, %rd17994;
	addc.cc.u64 %rd25, %rd25, %rd17995;
	addc.cc.u64 %rd26, %rd26, %rd17996;
	addc.u64 %rd27, %rd27, %rd17997;
	
	// end inline asm
	xor.b64  	%rd1751, %rd1733, %rd22;
	// begin inline asm
	add.cc.u64 %rd22, %rd22, %rd17992;
	addc.cc.u64 %rd1751, %rd1751, %rd17993;
	addc.cc.u64 %rd24, %rd24, %rd17994;
	addc.cc.u64 %rd25, %rd25, %rd17995;
	addc.cc.u64 %rd26, %rd26, %rd17996;
	addc.u64 %rd27, %rd27, %rd17997;
	
	// end inline asm
	xor.b64  	%rd1769, %rd1751, %rd22;
	// begin inline asm
	add.cc.u64 %rd22, %rd22, %rd17992;
	addc.cc.u64 %rd1769, %rd1769, %rd17993;
	addc.cc.u64 %rd24, %rd24, %rd17994;
	addc.cc.u64 %rd25, %rd25, %rd17995;
	addc.cc.u64 %rd26, %rd26, %rd17996;
	addc.u64 %rd27, %rd27, %rd17997;
	
	// end inline asm
	xor.b64  	%rd1787, %rd1769, %rd22;
	// begin inline asm
	add.cc.u64 %rd22, %rd22, %rd17992;
	addc.cc.u64 %rd1787, %rd1787, %rd17993;
	addc.cc.u64 %rd24, %rd24, %rd17994;
	addc.cc.u64 %rd25, %rd25, %rd17995;
	addc.cc.u64 %rd26, %rd26, %rd17996;
	addc.u64 %rd27, %rd27, %rd17997;
	
	// end inline asm
	xor.b64  	%rd1805, %rd1787, %rd22;
	// begin inline asm
	add.cc.u64 %rd22, %rd22, %rd17992;
	addc.cc.u64 %rd1805, %rd1805, %rd17993;
	addc.cc.u64 %rd24, %rd24, %rd17994;
	addc.cc.u64 %rd25, %rd25, %rd17995;
	addc.cc.u64 %rd26, %rd26, %rd17996;
	addc.u64 %rd27, %rd27, %rd17997;
	
	// end inline asm
	xor.b64  	%rd1823, %rd1805, %rd22;
	// begin inline asm
	add.cc.u64 %rd22, %rd22, %rd17992;
	addc.cc.u64 %rd1823, %rd1823, %rd17993;
	addc.cc.u64 %rd24, %rd24, %rd17994;
	addc.cc.u64 %rd25, %rd25, %rd17995;
	addc.cc.u64 %rd26, %rd26, %rd17996;
	addc.u64 %rd27, %rd27, %rd17997;
	
	// end inline asm
	xor.b64  	%rd1841, %rd1823, %rd22;
	// begin inline asm
	add.cc.u64 %rd22, %rd22, %rd17992;
	addc.cc.u64 %rd1841, %rd1841, %rd17993;
	addc.cc.u64 %rd24, %rd24, %rd17994;
	addc.cc.u64 %rd25, %rd25, %rd17995;
	addc.cc.u64 %rd26, %rd26, %rd17996;
	addc.u64 %rd27, %rd27, %rd17997;
	
	// end inline asm
	xor.b64  	%rd1859, %rd1841, %rd22;
	// begin inline asm
	add.cc.u64 %rd22, %rd22, %rd17992;
	addc.cc.u64 %rd1859, %rd1859, %rd17993;
	addc.cc.u64 %rd24, %rd24, %rd17994;
	addc.cc.u64 %rd25, %rd25, %rd17995;
	addc.cc.u64 %rd26, %rd26, %rd17996;
	addc.u64 %rd27, %rd27, %rd17997;
	
	// end inline asm
	xor.b64  	%rd1877, %rd1859, %rd22;
	// begin inline asm
	add.cc.u64 %rd22, %rd22, %rd17992;
	addc.cc.u64 %rd1877, %rd1877, %rd17993;
	addc.cc.u64 %rd24, %rd24, %rd17994;
	addc.cc.u64 %rd25, %rd25, %rd17995;
	addc.cc.u64 %rd26, %rd26, %rd17996;
	addc.u64 %rd27, %rd27, %rd17997;
	
	// end inline asm
	xor.b64  	%rd1895, %rd1877, %rd22;
	// begin inline asm
	add.cc.u64 %rd22, %rd22, %rd17992;
	addc.cc.u64 %rd1895, %rd1895, %rd17993;
	addc.cc.u64 %rd24, %rd24, %rd17994;
	addc.cc.u64 %rd25, %rd25, %rd17995;
	addc.cc.u64 %rd26, %rd26, %rd17996;
	addc.u64 %rd27, %rd27, %rd17997;
	
	// end inline asm
	xor.b64  	%rd1913, %rd1895, %rd22;
	// begin inline asm
	add.cc.u64 %rd22, %rd22, %rd17992;
	addc.cc.u64 %rd1913, %rd1913, %rd17993;
	addc.cc.u64 %rd24, %rd24, %rd17994;
	addc.cc.u64 %rd25, %rd25, %rd17995;
	addc.cc.u64 %rd26, %rd26, %rd17996;
	addc.u64 %rd27, %rd27, %rd17997;
	
	// end inline asm
	xor.b64  	%rd1931, %rd1913, %rd22;
	// begin inline asm
	add.cc.u64 %rd22, %rd22, %rd17992;
	addc.cc.u64 %rd1931, %rd1931, %rd17993;
	addc.cc.u64 %rd24, %rd24, %rd17994;
	addc.cc.u64 %rd25, %rd25, %rd17995;
	addc.cc.u64 %rd26, %rd26, %rd17996;
	addc.u64 %rd27, %rd27, %rd17997;
	
	// end inline asm
	xor.b64  	%rd1949, %rd1931, %rd22;
	// begin inline asm
	add.cc.u64 %rd22, %rd22, %rd17992;
	addc.cc.u64 %rd1949, %rd1949, %rd17993;
	addc.cc.u64 %rd24, %rd24, %rd17994;
	addc.cc.u64 %rd25, %rd25, %rd17995;
	addc.cc.u64 %rd26, %rd26, %rd17996;
	addc.u64 %rd27, %rd27, %rd17997;
	
	// end inline asm
	xor.b64  	%rd1967, %rd1949, %rd22;
	// begin inline asm
	add.cc.u64 %rd22, %rd22, %rd17992;
	addc.cc.u64 %rd1967, %rd1967, %rd17993;
	addc.cc.u64 %rd24, %rd24, %rd17994;
	addc.cc.u64 %rd25, %rd25, %rd17995;
	addc.cc.u64 %rd26, %rd26, %rd17996;
	addc.u64 %rd27, %rd27, %rd17997;
	
	// end inline asm
	xor.b64  	%rd1985, %rd1967, %rd22;
	// begin inline asm
	add.cc.u64 %rd22, %rd22, %rd17992;
	addc.cc.u64 %rd1985, %rd1985, %rd17993;
	addc.cc.u64 %rd24, %rd24, %rd17994;
	addc.cc.u64 %rd25, %rd25, %rd17995;
	addc.cc.u64 %rd26, %rd26, %rd17996;
	addc.u64 %rd27, %rd27, %rd17997;
	
	// end inline asm
	xor.b64  	%rd2003, %rd1985, %rd22;
	// begin inline asm
	add.cc.u64 %rd22, %rd22, %rd17992;
	addc.cc.u64 %rd2003, %rd2003, %rd17993;
	addc.cc.u64 %rd24, %rd24, %rd17994;
	addc.cc.u64 %rd25, %rd25, %rd17995;
	addc.cc.u64 %rd26, %rd26, %rd17996;
	addc.u64 %rd27, %rd27, %rd17997;
	
	// end inline asm
	xor.b64  	%rd2021, %rd2003, %rd22;
	// begin inline asm
	add.cc.u64 %rd22, %rd22, %rd17992;
	addc.cc.u64 %rd2021, %rd2021, %rd17993;
	addc.cc.u64 %rd24, %rd24, %rd17994;
	addc.cc.u64 %rd25, %rd25, %rd17995;
	addc.cc.u64 %rd26, %rd26, %rd17996;
	addc.u64 %rd27, %rd27, %rd17997;
	
	// end inline asm
	xor.b64  	%rd2039, %rd2021, %rd22;
	// begin inline asm
	add.cc.u64 %rd22, %rd22, %rd17992;
	addc.cc.u64 %rd2039, %rd2039, %rd17993;
	addc.cc.u64 %rd24, %rd24, %rd17994;
	addc.cc.u64 %rd25, %rd25, %rd17995;
	addc.cc.u64 %rd26, %rd26, %rd17996;
	addc.u64 %rd27, %rd27, %rd17997;
	
	// end inline asm
	xor.b64  	%rd2057, %rd2039, %rd22;
	// begin inline asm
	add.cc.u64 %rd22, %rd22, %rd17992;
	addc.cc.u64 %rd2057, %rd2057, %rd17993;
	addc.cc.u64 %rd24, %rd24, %rd17994;
	addc.cc.u64 %rd25, %rd25, %rd17995;
	addc.cc.u64 %rd26, %rd26, %rd17996;
	addc.u64 %rd27, %rd27, %rd17997;
	
	// end inline asm
	xor.b64  	%rd2075, %rd2057, %rd22;
	// begin inline asm
	add.cc.u64 %rd22, %rd22, %rd17992;
	addc.cc.u64 %rd2075, %rd2075, %rd17993;
	addc.cc.u64 %rd24, %rd24, %rd17994;
	addc.cc.u64 %rd25, %rd25, %rd17995;
	addc.cc.u64 %rd26, %rd26, %rd17996;
	addc.u64 %rd27, %rd27, %rd17997;
	
	// end inline asm
	xor.b64  	%rd2093, %rd2075, %rd22;
	// begin inline asm
	add.cc.u64 %rd22, %rd22, %rd17992;
	addc.cc.u64 %rd2093, %rd2093, %rd17993;
	addc.cc.u64 %rd24, %rd24, %rd17994;
	addc.cc.u64 %rd25, %rd25, %rd17995;
	addc.cc.u64 %rd26, %rd26, %rd17996;
	addc.u64 %rd27, %rd27, %rd17997;
	
	// end inline asm
	xor.b64  	%rd2111, %rd2093, %rd22;
	// begin inline asm
	add.cc.u64 %rd22, %rd22, %rd17992;
	addc.cc.u64 %rd2111, %rd2111, %rd17993;
	addc.cc.u64 %rd24, %rd24, %rd17994;
	addc.cc.u64 %rd25, %rd25, %rd17995;
	addc.cc.u64 %rd26, %rd26, %rd17996;
	addc.u64 %rd27, %rd27, %rd17997;
	
	// end inline asm
	xor.b64  	%rd2129, %rd2111, %rd22;
	// begin inline asm
	add.cc.u64 %rd22, %rd22, %rd17992;
	addc.cc.u64 %rd2129, %rd2129, %rd17993;
	addc.cc.u64 %rd24, %rd24, %rd17994;
	addc.cc.u64 %rd25, %rd25, %rd17995;
	addc.cc.u64 %rd26, %rd26, %rd17996;
	addc.u64 %rd27, %rd27, %rd17997;
	
	// end inline asm
	xor.b64  	%rd2147, %rd2129, %rd22;
	// begin inline asm
	add.cc.u64 %rd22, %rd22, %rd17992;
	addc.cc.u64 %rd2147, %rd2147, %rd17993;
	addc.cc.u64 %rd24, %rd24, %rd17994;
	addc.cc.u64 %rd25, %rd25, %rd17995;
	addc.cc.u64 %rd26, %rd26, %rd17996;
	addc.u64 %rd27, %rd27, %rd17997;
	
	// end inline asm
	xor.b64  	%rd2165, %rd2147, %rd22;
	// begin inline asm
	add.cc.u64 %rd22, %rd22, %rd17992;
	addc.cc.u64 %rd2165, %rd2165, %rd17993;
	addc.cc.u64 %rd24, %rd24, %rd17994;
	addc.cc.u64 %rd25, %rd25, %rd17995;
	addc.cc.u64 %rd26, %rd26, %rd17996;
	addc.u64 %rd27, %rd27, %rd17997;
	
	// end inline asm
	xor.b64  	%rd2183, %rd2165, %rd22;
	// begin inline asm
	add.cc.u64 %rd22, %rd22, %rd17992;
	addc.cc.u64 %rd2183, %rd2183, %rd17993;
	addc.cc.u64 %rd24, %rd24, %rd17994;
	addc.cc.u64 %rd25, %rd25, %rd17995;
	addc.cc.u64 %rd26, %rd26, %rd17996;
	addc.u64 %rd27, %rd27, %rd17997;
	
	// end inline asm
	xor.b64  	%rd2201, %rd2183, %rd22;
	// begin inline asm
	add.cc.u64 %rd22, %rd22, %rd17992;
	addc.cc.u64 %rd2201, %rd2201, %rd17993;
	addc.cc.u64 %rd24, %rd24, %rd17994;
	addc.cc.u64 %rd25, %rd25, %rd17995;
	addc.cc.u64 %rd26, %rd26, %rd17996;
	addc.u64 %rd27, %rd27, %rd17997;
	
	// end inline asm
	xor.b64  	%rd2219, %rd2201, %rd22;
	// begin inline asm
	add.cc.u64 %rd22, %rd22, %rd17992;
	addc.cc.u64 %rd2219, %rd2219, %rd17993;
	addc.cc.u64 %rd24, %rd24, %rd17994;
	addc.cc.u64 %rd25, %rd25, %rd17995;
	addc.cc.u64 %rd26, %rd26, %rd17996;
	addc.u64 %rd27, %rd27, %rd17997;
	
	// end inline asm
	xor.b64  	%rd2237, %rd2219, %rd22;
	// begin inline asm
	add.cc.u64 %rd22, %rd22, %rd17992;
	addc.cc.u64 %rd2237, %rd2237, %rd17993;
	addc.cc.u64 %rd24, %rd24, %rd17994;
	addc.cc.u64 %rd25, %rd25, %rd17995;
	addc.cc.u64 %rd26, %rd26, %rd17996;
	addc.u64 %rd27, %rd27, %rd17997;
	
	// end inline asm
	xor.b64  	%rd2255, %rd2237, %rd22;
	// begin inline asm
	add.cc.u64 %rd22, %rd22, %rd17992;
	addc.cc.u64 %rd2255, %rd2255, %rd17993;
	addc.cc.u64 %rd24, %rd24, %rd17994;
	addc.cc.u64 %rd25, %rd25, %rd17995;
	addc.cc.u64 %rd26, %rd26, %rd17996;
	addc.u64 %rd27, %rd27, %rd17997;
	
	// end inline asm
	xor.b64  	%rd2273, %rd2255, %rd22;
	// begin inline asm
	add.cc.u64 %rd22, %rd22, %rd17992;
	addc.cc.u64 %rd2273, %rd2273, %rd17993;
	addc.cc.u64 %rd24, %rd24, %rd17994;
	addc.cc.u64 %rd25, %rd25, %rd17995;
	addc.cc.u64 %rd26, %rd26, %rd17996;
	addc.u64 %rd27, %rd27, %rd17997;
	
	// end inline asm
	xor.b64  	%rd2291, %rd2273, %rd22;
	// begin inline asm
	add.cc.u64 %rd22, %rd22, %rd17992;
	addc.cc.u64 %rd2291, %rd2291, %rd17993;
	addc.cc.u64 %rd24, %rd24, %rd17994;
	addc.cc.u64 %rd25, %rd25, %rd17995;
	addc.cc.u64 %rd26, %rd26, %rd17996;
	addc.u64 %rd27, %rd27, %rd17997;
	
	// end inline asm
	xor.b64  	%rd2309, %rd2291, %rd22;
	// begin inline asm
	add.cc.u64 %rd22, %rd22, %rd17992;
	addc.cc.u64 %rd2309, %rd2309, %rd17993;
	addc.cc.u64 %rd24, %rd24, %rd17994;
	addc.cc.u64 %rd25, %rd25, %rd17995;
	addc.cc.u64 %rd26, %rd26, %rd17996;
	addc.u64 %rd27, %rd27, %rd17997;
	
	// end inline asm
	xor.b64  	%rd2327, %rd2309, %rd22;
	// begin inline asm
	add.cc.u64 %rd22, %rd22, %rd17992;
	addc.cc.u64 %rd2327, %rd2327, %rd17993;
	addc.cc.u64 %rd24, %rd24, %rd17994;
	addc.cc.u64 %rd25, %rd25, %rd17995;
	addc.cc.u64 %rd26, %rd26, %rd17996;
	addc.u64 %rd27, %rd27, %rd17997;
	
	// end inline asm
	xor.b64  	%rd2345, %rd2327, %rd22;
	// begin inline asm
	add.cc.u64 %rd22, %rd22, %rd17992;
	addc.cc.u64 %rd2345, %rd2345, %rd17993;
	addc.cc.u64 %rd24, %rd24, %rd17994;
	addc.cc.u64 %rd25, %rd25, %rd17995;
	addc.cc.u64 %rd26, %rd26, %rd17996;
	addc.u64 %rd27, %rd27, %rd17997;
	
	// end inline asm
	xor.b64  	%rd2363, %rd2345, %rd22;
	// begin inline asm
	add.cc.u64 %rd22, %rd22, %rd17992;
	addc.cc.u64 %rd2363, %rd2363, %rd17993;
	addc.cc.u64 %rd24, %rd24, %rd17994;
	addc.cc.u64 %rd25, %rd25, %rd17995;
	addc.cc.u64 %rd26, %rd26, %rd17996;
	addc.u64 %rd27, %rd27, %rd17997;
	
	// end inline asm
	xor.b64  	%rd2381, %rd2363, %rd22;
	// begin inline asm
	add.cc.u64 %rd22, %rd22, %rd17992;
	addc.cc.u64 %rd2381, %rd2381, %rd17993;
	addc.cc.u64 %rd24, %rd24, %rd17994;
	addc.cc.u64 %rd25, %rd25, %rd17995;
	addc.cc.u64 %rd26, %rd26, %rd17996;
	addc.u64 %rd27, %rd27, %rd17997;
	
	// end inline asm
	xor.b64  	%rd2399, %rd2381, %rd22;
	// begin inline asm
	add.cc.u64 %rd22, %rd22, %rd17992;
	addc.cc.u64 %rd2399, %rd2399, %rd17993;
	addc.cc.u64 %rd24, %rd24, %rd17994;
	addc.cc.u64 %rd25, %rd25, %rd17995;
	addc.cc.u64 %rd26, %rd26, %rd17996;
	addc.u64 %rd27, %rd27, %rd17997;
	
	// end inline asm
	xor.b64  	%rd2417, %rd2399, %rd22;
	// begin inline asm
	add.cc.u64 %rd22, %rd22, %rd17992;
	addc.cc.u64 %rd2417, %rd2417, %rd17993;
	addc.cc.u64 %rd24, %rd24, %rd17994;
	addc.cc.u64 %rd25, %rd25, %rd17995;
	addc.cc.u64 %rd26, %rd26, %rd17996;
	addc.u64 %rd27, %rd27, %rd17997;
	
	// end inline asm
	xor.b64  	%rd2435, %rd2417, %rd22;
	// begin inline asm
	add.cc.u64 %rd22, %rd22, %rd17992;
	addc.cc.u64 %rd2435, %rd2435, %rd17993;
	addc.cc.u64 %rd24, %rd24, %rd17994;
	addc.cc.u64 %rd25, %rd25, %rd17995;
	addc.cc.u64 %rd26, %rd26, %rd17996;
	addc.u64 %rd27, %rd27, %rd17997;
	
	// end inline asm
	xor.b64  	%rd2453, %rd2435, %rd22;
	// begin inline asm
	add.cc.u64 %rd22, %rd22, %rd17992;
	addc.cc.u64 %rd2453, %rd2453, %rd17993;
	addc.cc.u64 %rd24, %rd24, %rd17994;
	addc.cc.u64 %rd25, %rd25, %rd17995;
	addc.cc.u64 %rd26, %rd26, %rd17996;
	addc.u64 %rd27, %rd27, %rd17997;
	
	// end inline asm
	xor.b64  	%rd2471, %rd2453, %rd22;
	// begin inline asm
	add.cc.u64 %rd22, %rd22, %rd17992;
	addc.cc.u64 %rd2471, %rd2471, %rd17993;
	addc.cc.u64 %rd24, %rd24, %rd17994;
	addc.cc.u64 %rd25, %rd25, %rd17995;
	addc.cc.u64 %rd26, %rd26, %rd17996;
	addc.u64 %rd27, %rd27, %rd17997;
	
	// end inline asm
	xor.b64  	%rd2489, %rd2471, %rd22;
	// begin inline asm
	add.cc.u64 %rd22, %rd22, %rd17992;
	addc.cc.u64 %rd2489, %rd2489, %rd17993;
	addc.cc.u64 %rd24, %rd24, %rd17994;
	addc.cc.u64 %rd25, %rd25, %rd17995;
	addc.cc.u64 %rd26, %rd26, %rd17996;
	addc.u64 %rd27, %rd27, %rd17997;
	
	// end inline asm
	xor.b64  	%rd2507, %rd2489, %rd22;
	// begin inline asm
	add.cc.u64 %rd22, %rd22, %rd17992;
	addc.cc.u64 %rd2507, %rd2507, %rd17993;
	addc.cc.u64 %rd24, %rd24, %rd17994;
	addc.cc.u64 %rd25, %rd25, %rd17995;
	addc.cc.u64 %rd26, %rd26, %rd17996;
	addc.u64 %rd27, %rd27, %rd17997;
	
	// end inline asm
	xor.b64  	%rd2525, %rd2507, %rd22;
	// begin inline asm
	add.cc.u64 %rd22, %rd22, %rd17992;
	addc.cc.u64 %rd2525, %rd2525, %rd17993;
	addc.cc.u64 %rd24, %rd24, %rd17994;
	addc.cc.u64 %rd25, %rd25, %rd17995;
	addc.cc.u64 %rd26, %rd26, %rd17996;
	addc.u64 %rd27, %rd27, %rd17997;
	
	// end inline asm
	xor.b64  	%rd2543, %rd2525, %rd22;
	// begin inline asm
	add.cc.u64 %rd22, %rd22, %rd17992;
	addc.cc.u64 %rd2543, %rd2543, %rd17993;
	addc.cc.u64 %rd24, %rd24, %rd17994;
	addc.cc.u64 %rd25, %rd25, %rd17995;
	addc.cc.u64 %rd26, %rd26, %rd17996;
	addc.u64 %rd27, %rd27, %rd17997;
	
	// end inline asm
	xor.b64  	%rd2561, %rd2543, %rd22;
	// begin inline asm
	add.cc.u64 %rd22, %rd22, %rd17992;
	addc.cc.u64 %rd2561, %rd2561, %rd17993;
	addc.cc.u64 %rd24, %rd24, %rd17994;
	addc.cc.u64 %rd25, %rd25, %rd17995;
	addc.cc.u64 %rd26, %rd26, %rd17996;
	addc.u64 %rd27, %rd27, %rd17997;
	
	// end inline asm
	xor.b64  	%rd2579, %rd2561, %rd22;
	// begin inline asm
	add.cc.u64 %rd22, %rd22, %rd17992;
	addc.cc.u64 %rd2579, %rd2579, %rd17993;
	addc.cc.u64 %rd24, %rd24, %rd17994;
	addc.cc.u64 %rd25, %rd25, %rd17995;
	addc.cc.u64 %rd26, %rd26, %rd17996;
	addc.u64 %rd27, %rd27, %rd17997;
	
	// end inline asm
	xor.b64  	%rd2597, %rd2579, %rd22;
	// begin inline asm
	add.cc.u64 %rd22, %rd22, %rd17992;
	addc.cc.u64 %rd2597, %rd2597, %rd17993;
	addc.cc.u64 %rd24, %rd24, %rd17994;
	addc.cc.u64 %rd25, %rd25, %rd17995;
	addc.cc.u64 %rd26, %rd26, %rd17996;
	addc.u64 %rd27, %rd27, %rd17997;
	
	// end inline asm
	xor.b64  	%rd2615, %rd2597, %rd22;
	// begin inline asm
	add.cc.u64 %rd22, %rd22, %rd17992;
	addc.cc.u64 %rd2615, %rd2615, %rd17993;
	addc.cc.u64 %rd24, %rd24, %rd17994;
	addc.cc.u64 %rd25, %rd25, %rd17995;
	addc.cc.u64 %rd26, %rd26, %rd17996;
	addc.u64 %rd27, %rd27, %rd17997;
	
	// end inline asm
	xor.b64  	%rd2633, %rd2615, %rd22;
	// begin inline asm
	add.cc.u64 %rd22, %rd22, %rd17992;
	addc.cc.u64 %rd2633, %rd2633, %rd17993;
	addc.cc.u64 %rd24, %rd24, %rd17994;
	addc.cc.u64 %rd25, %rd25, %rd17995;
	addc.cc.u64 %rd26, %rd26, %rd17996;
	addc.u64 %rd27, %rd27, %rd17997;
	
	// end inline asm
	xor.b64  	%rd2651, %rd2633, %rd22;
	// begin inline asm
	add.cc.u64 %rd22, %rd22, %rd17992;
	addc.cc.u64 %rd2651, %rd2651, %rd17993;
	addc.cc.u64 %rd24, %rd24, %rd17994;
	addc.cc.u64 %rd25, %rd25, %rd17995;
	addc.cc.u64 %rd26, %rd26, %rd17996;
	addc.u64 %rd27, %rd27, %rd17997;
	
	// end inline asm
	xor.b64  	%rd2669, %rd2651, %rd22;
	// begin inline asm
	add.cc.u64 %rd22, %rd22, %rd17992;
	addc.cc.u64 %rd2669, %rd2669, %rd17993;
	addc.cc.u64 %rd24, %rd24, %rd17994;
	addc.cc.u64 %rd25, %rd25, %rd17995;
	addc.cc.u64 %rd26, %rd26, %rd17996;
	addc.u64 %rd27, %rd27, %rd17997;
	
	// end inline asm
	xor.b64  	%rd2687, %rd2669, %rd22;
	// begin inline asm
	add.cc.u64 %rd22, %rd22, %rd17992;
	addc.cc.u64 %rd2687, %rd2687, %rd17993;
	addc.cc.u64 %rd24, %rd24, %rd17994;
	addc.cc.u64 %rd25, %rd25, %rd17995;
	addc.cc.u64 %rd26, %rd26, %rd17996;
	addc.u64 %rd27, %rd27, %rd17997;
	
	// end inline asm
	xor.b64  	%rd2705, %rd2687, %rd22;
	// begin inline asm
	add.cc.u64 %rd22, %rd22, %rd17992;
	addc.cc.u64 %rd2705, %rd2705, %rd17993;
	addc.cc.u64 %rd24, %rd24, %rd17994;
	addc.cc.u64 %rd25, %rd25, %rd17995;
	addc.cc.u64 %rd26, %rd26, %rd17996;
	addc.u64 %rd27, %rd27, %rd17997;
	
	// end inline asm
	xor.b64  	%rd2723, %rd2705, %rd22;
	// begin inline asm
	add.cc.u64 %rd22, %rd22, %rd17992;
	addc.cc.u64 %rd2723, %rd2723, %rd17993;
	addc.cc.u64 %rd24, %rd24, %rd17994;
	addc.cc.u64 %rd25, %rd25, %rd17995;
	addc.cc.u64 %rd26, %rd26, %rd17996;
	addc.u64 %rd27, %rd27, %rd17997;
	
	// end inline asm
	xor.b64  	%rd2741, %rd2723, %rd22;
	// begin inline asm
	add.cc.u64 %rd22, %rd22, %rd17992;
	addc.cc.u64 %rd2741, %rd2741, %rd17993;
	addc.cc.u64 %rd24, %rd24, %rd17994;
	addc.cc.u64 %rd25, %rd25, %rd17995;
	addc.cc.u64 %rd26, %rd26, %rd17996;
	addc.u64 %rd27, %rd27, %rd17997;
	
	// end inline asm
	xor.b64  	%rd2759, %rd2741, %rd22;
	// begin inline asm
	add.cc.u64 %rd22, %rd22, %rd17992;
	addc.cc.u64 %rd2759, %rd2759, %rd17993;
	addc.cc.u64 %rd24, %rd24, %rd17994;
	addc.cc.u64 %rd25, %rd25, %rd17995;
	addc.cc.u64 %rd26, %rd26, %rd17996;
	addc.u64 %rd27, %rd27, %rd17997;
	
	// end inline asm
	xor.b64  	%rd2777, %rd2759, %rd22;
	// begin inline asm
	add.cc.u64 %rd22, %rd22, %rd17992;
	addc.cc.u64 %rd2777, %rd2777, %rd17993;
	addc.cc.u64 %rd24, %rd24, %rd17994;
	addc.cc.u64 %rd25, %rd25, %rd17995;
	addc.cc.u64 %rd26, %rd26, %rd17996;
	addc.u64 %rd27, %rd27, %rd17997;
	
	// end inline asm
	xor.b64  	%rd2795, %rd2777, %rd22;
	// begin inline asm
	add.cc.u64 %rd22, %rd22, %rd17992;
	addc.cc.u64 %rd2795, %rd2795, %rd17993;
	addc.cc.u64 %rd24, %rd24, %rd17994;
	addc.cc.u64 %rd25, %rd25, %rd17995;
	addc.cc.u64 %rd26, %rd26, %rd17996;
	addc.u64 %rd27, %rd27, %rd17997;
	
	// end inline asm
	xor.b64  	%rd2813, %rd2795, %rd22;
	// begin inline asm
	add.cc.u64 %rd22, %rd22, %rd17992;
	addc.cc.u64 %rd2813, %rd2813, %rd17993;
	addc.cc.u64 %rd24, %rd24, %rd17994;
	addc.cc.u64 %rd25, %rd25, %rd17995;
	addc.cc.u64 %rd26, %rd26, %rd17996;
	addc.u64 %rd27, %rd27, %rd17997;
	
	// end inline asm
	xor.b64  	%rd2831, %rd2813, %rd22;
	// begin inline asm
	add.cc.u64 %rd22, %rd22, %rd17992;
	addc.cc.u64 %rd2831, %rd2831, %rd17993;
	addc.cc.u64 %rd24, %rd24, %rd17994;
	addc.cc.u64 %rd25, %rd25, %rd17995;
	addc.cc.u64 %rd26, %rd26, %rd17996;
	addc.u64 %rd27, %rd27, %rd17997;
	
	// end inline asm
	xor.b64  	%rd2849, %rd2831, %rd22;
	// begin inline asm
	add.cc.u64 %rd22, %rd22, %rd17992;
	addc.cc.u64 %rd2849, %rd2849, %rd17993;
	addc.cc.u64 %rd24, %rd24, %rd17994;
	addc.cc.u64 %rd25, %rd25, %rd17995;
	addc.cc.u64 %rd26, %rd26, %rd17996;
	addc.u64 %rd27, %rd27, %rd17997;
	
	// end inline asm
	xor.b64  	%rd2867, %rd2849, %rd22;
	// begin inline asm
	add.cc.u64 %rd22, %rd22, %rd17992;
	addc.cc.u64 %rd2867, %rd2867, %rd17993;
	addc.cc.u64 %rd24, %rd24, %rd17994;
	addc.cc.u64 %rd25, %rd25, %rd17995;
	addc.cc.u64 %rd26, %rd26, %rd17996;
	addc.u64 %rd27, %rd27, %rd17997;
	
	// end inline asm
	xor.b64  	%rd2885, %rd2867, %rd22;
	// begin inline asm
	add.cc.u64 %rd22, %rd22, %rd17992;
	addc.cc.u64 %rd2885, %rd2885, %rd17993;
	addc.cc.u64 %rd24, %rd24, %rd17994;
	addc.cc.u64 %rd25, %rd25, %rd17995;
	addc.cc.u64 %rd26, %rd26, %rd17996;
	addc.u64 %rd27, %rd27, %rd17997;
	
	// end inline asm
	xor.b64  	%rd2903, %rd2885, %rd22;
	// begin inline asm
	add.cc.u64 %rd22, %rd22, %rd17992;
	addc.cc.u64 %rd2903, %rd2903, %rd17993;
	addc.cc.u64 %rd24, %rd24, %rd17994;
	addc.cc.u64 %rd25, %rd25, %rd17995;
	addc.cc.u64 %rd26, %rd26, %rd17996;
	addc.u64 %rd27, %rd27, %rd17997;
	
	// end inline asm
	xor.b64  	%rd2921, %rd2903, %rd22;
	// begin inline asm
	add.cc.u64 %rd22, %rd22, %rd17992;
	addc.cc.u64 %rd2921, %rd2921, %rd17993;
	addc.cc.u64 %rd24, %rd24, %rd17994;
	addc.cc.u64 %rd25, %rd25, %rd17995;
	addc.cc.u64 %rd26, %rd26, %rd17996;
	addc.u64 %rd27, %rd27, %rd17997;
	
	// end inline asm
	xor.b64  	%rd2939, %rd2921, %rd22;
	// begin inline asm
	add.cc.u64 %rd22, %rd22, %rd17992;
	addc.cc.u64 %rd2939, %rd2939, %rd17993;
	addc.cc.u64 %rd24, %rd24, %rd17994;
	addc.cc.u64 %rd25, %rd25, %rd17995;
	addc.cc.u64 %rd26, %rd26, %rd17996;
	addc.u64 %rd27, %rd27, %rd17997;
	
	// end inline asm
	xor.b64  	%rd2957, %rd2939, %rd22;
	// begin inline asm
	add.cc.u64 %rd22, %rd22, %rd17992;
	addc.cc.u64 %rd2957, %rd2957, %rd17993;
	addc.cc.u64 %rd24, %rd24, %rd17994;
	addc.cc.u64 %rd25, %rd25, %rd17995;
	addc.cc.u64 %rd26, %rd26, %rd17996;
	addc.u64 %rd27, %rd27, %rd17997;
	
	// end inline asm
	xor.b64  	%rd2975, %rd2957, %rd22;
	// begin inline asm
	add.cc.u64 %rd22, %rd22, %rd17992;
	addc.cc.u64 %rd2975, %rd2975, %rd17993;
	addc.cc.u64 %rd24, %rd24, %rd17994;
	addc.cc.u64 %rd25, %rd25, %rd17995;
	addc.cc.u64 %rd26, %rd26, %rd17996;
	addc.u64 %rd27, %rd27, %rd17997;
	
	// end inline asm
	xor.b64  	%rd2993, %rd2975, %rd22;
	// begin inline asm
	add.cc.u64 %rd22, %rd22, %rd17992;
	addc.cc.u64 %rd2993, %rd2993, %rd17993;
	addc.cc.u64 %rd24, %rd24, %rd17994;
	addc.cc.u64 %rd25, %rd25, %rd17995;
	addc.cc.u64 %rd26, %rd26, %rd17996;
	addc.u64 %rd27, %rd27, %rd17997;
	
	// end inline asm
	xor.b64  	%rd3011, %rd2993, %rd22;
	// begin inline asm
	add.cc.u64 %rd22, %rd22, %rd17992;
	addc.cc.u64 %rd3011, %rd3011, %rd17993;
	addc.cc.u64 %rd24, %rd24, %rd17994;
	addc.cc.u64 %rd25, %rd25, %rd17995;
	addc.cc.u64 %rd26, %rd26, %rd17996;
	addc.u64 %rd27, %rd27, %rd17997;
	
	// end inline asm
	xor.b64  	%rd3029, %rd3011, %rd22;
	// begin inline asm
	add.cc.u64 %rd22, %rd22, %rd17992;
	addc.cc.u64 %rd3029, %rd3029, %rd17993;
	addc.cc.u64 %rd24, %rd24, %rd17994;
	addc.cc.u64 %rd25, %rd25, %rd17995;
	addc.cc.u64 %rd26, %rd26, %rd17996;
	addc.u64 %rd27, %rd27, %rd17997;
	
	// end inline asm
	xor.b64  	%rd3047, %rd3029, %rd22;
	// begin inline asm
	add.cc.u64 %rd22, %rd22, %rd17992;
	addc.cc.u64 %rd3047, %rd3047, %rd17993;
	addc.cc.u64 %rd24, %rd24, %rd17994;
	addc.cc.u64 %rd25, %rd25, %rd17995;
	addc.cc.u64 %rd26, %rd26, %rd17996;
	addc.u64 %rd27, %rd27, %rd17997;
	
	// end inline asm
	xor.b64  	%rd3065, %rd3047, %rd22;
	// begin inline asm
	add.cc.u64 %rd22, %rd22, %rd17992;
	addc.cc.u64 %rd3065, %rd3065, %rd17993;
	addc.cc.u64 %rd24, %rd24, %rd17994;
	addc.cc.u64 %rd25, %rd25, %rd17995;
	addc.cc.u64 %rd26, %rd26, %rd17996;
	addc.u64 %rd27, %rd27, %rd17997;
	
	// end inline asm
	xor.b64  	%rd3083, %rd3065, %rd22;
	// begin inline asm
	add.cc.u64 %rd22, %rd22, %rd17992;
	addc.cc.u64 %rd3083, %rd3083, %rd17993;
	addc.cc.u64 %rd24, %rd24, %rd17994;
	addc.cc.u64 %rd25, %rd25, %rd17995;
	addc.cc.u64 %rd26, %rd26, %rd17996;
	addc.u64 %rd27, %rd27, %rd17997;
	
	// end inline asm
	xor.b64  	%rd3101, %rd3083, %rd22;
	// begin inline asm
	add.cc.u64 %rd22, %rd22, %rd17992;
	addc.cc.u64 %rd3101, %rd3101, %rd17993;
	addc.cc.u64 %rd24, %rd24, %rd17994;
	addc.cc.u64 %rd25, %rd25, %rd17995;
	addc.cc.u64 %rd26, %rd26, %rd17996;
	addc.u64 %rd27, %rd27, %rd17997;
	
	// end inline asm
	xor.b64  	%rd3119, %rd3101, %rd22;
	// begin inline asm
	add.cc.u64 %rd22, %rd22, %rd17992;
	addc.cc.u64 %rd3119, %rd3119, %rd17993;
	addc.cc.u64 %rd24, %rd24, %rd17994;
	addc.cc.u64 %rd25, %rd25, %rd17995;
	addc.cc.u64 %rd26, %rd26, %rd17996;
	addc.u64 %rd27, %rd27, %rd17997;
	
	// end inline asm
	xor.b64  	%rd3137, %rd3119, %rd22;
	// begin inline asm
	add.cc.u64 %rd22, %rd22, %rd17992;
	addc.cc.u64 %rd3137, %rd3137, %rd17993;
	addc.cc.u64 %rd24, %rd24, %rd17994;
	addc.cc.u64 %rd25, %rd25, %rd17995;
	addc.cc.u64 %rd26, %rd26, %rd17996;
	addc.u64 %rd27, %rd27, %rd17997;
	
	// end inline asm
	xor.b64  	%rd3155, %rd3137, %rd22;
	// begin inline asm
	add.cc.u64 %rd22, %rd22, %rd17992;
	addc.cc.u64 %rd3155, %rd3155, %rd17993;
	addc.cc.u64 %rd24, %rd24, %rd17994;
	addc.cc.u64 %rd25, %rd25, %rd17995;
	addc.cc.u64 %rd26, %rd26, %rd17996;
	addc.u64 %rd27, %rd27, %rd17997;
	
	// end inline asm
	xor.b64  	%rd3173, %rd3155, %rd22;
	// begin inline asm
	add.cc.u64 %rd22, %rd22, %rd17992;
	addc.cc.u64 %rd3173, %rd3173, %rd17993;
	addc.cc.u64 %rd24, %rd24, %rd17994;
	addc.cc.u64 %rd25, %rd25, %rd17995;
	addc.cc.u64 %rd26, %rd26, %rd17996;
	addc.u64 %rd27, %rd27, %rd17997;
	
	// end inline asm
	xor.b64  	%rd3191, %rd3173, %rd22;
	// begin inline asm
	add.cc.u64 %rd22, %rd22, %rd17992;
	addc.cc.u64 %rd3191, %rd3191, %rd17993;
	addc.cc.u64 %rd24, %rd24, %rd17994;
	addc.cc.u64 %rd25, %rd25, %rd17995;
	addc.cc.u64 %rd26, %rd26, %rd17996;
	addc.u64 %rd27, %rd27, %rd17997;
	
	// end inline asm
	xor.b64  	%rd3209, %rd3191, %rd22;
	// begin inline asm
	add.cc.u64 %rd22, %rd22, %rd17992;
	addc.cc.u64 %rd3209, %rd3209, %rd17993;
	addc.cc.u64 %rd24, %rd24, %rd17994;
	addc.cc.u64 %rd25, %rd25, %rd17995;
	addc.cc.u64 %rd26, %rd26, %rd17996;
	addc.u64 %rd27, %rd27, %rd17997;
	
	// end inline asm
	xor.b64  	%rd3227, %rd3209, %rd22;
	// begin inline asm
	add.cc.u64 %rd22, %rd22, %rd17992;
	addc.cc.u64 %rd3227, %rd3227, %rd17993;
	addc.cc.u64 %rd24, %rd24, %rd17994;
	addc.cc.u64 %rd25, %rd25, %rd17995;
	addc.cc.u64 %rd26, %rd26, %rd17996;
	addc.u64 %rd27, %rd27, %rd17997;
	
	// end inline asm
	xor.b64  	%rd3245, %rd3227, %rd22;
	// begin inline asm
	add.cc.u64 %rd22, %rd22, %rd17992;
	addc.cc.u64 %rd3245, %rd3245, %rd17993;
	addc.cc.u64 %rd24, %rd24, %rd17994;
	addc.cc.u64 %rd25, %rd25, %rd17995;
	addc.cc.u64 %rd26, %rd26, %rd17996;
	addc.u64 %rd27, %rd27, %rd17997;
	
	// end inline asm
	xor.b64  	%rd3263, %rd3245, %rd22;
	// begin inline asm
	add.cc.u64 %rd22, %rd22, %rd17992;
	addc.cc.u64 %rd3263, %rd3263, %rd17993;
	addc.cc.u64 %rd24, %rd24, %rd17994;
	addc.cc.u64 %rd25, %rd25, %rd17995;
	addc.cc.u64 %rd26, %rd26, %rd17996;
	addc.u64 %rd27, %rd27, %rd17997;
	
	// end inline asm
	xor.b64  	%rd3281, %rd3263, %rd22;
	// begin inline asm
	add.cc.u64 %rd22, %rd22, %rd17992;
	addc.cc.u64 %rd3281, %rd3281, %rd17993;
	addc.cc.u64 %rd24, %rd24, %rd17994;
	addc.cc.u64 %rd25, %rd25, %rd17995;
	addc.cc.u64 %rd26, %rd26, %rd17996;
	addc.u64 %rd27, %rd27, %rd17997;
	
	// end inline asm
	xor.b64  	%rd3299, %rd3281, %rd22;
	// begin inline asm
	add.cc.u64 %rd22, %rd22, %rd17992;
	addc.cc.u64 %rd3299, %rd3299, %rd17993;
	addc.cc.u64 %rd24, %rd24, %rd17994;
	addc.cc.u64 %rd25, %rd25, %rd17995;
	addc.cc.u64 %rd26, %rd26, %rd17996;
	addc.u64 %rd27, %rd27, %rd17997;
	
	// end inline asm
	xor.b64  	%rd3317, %rd3299, %rd22;
	// begin inline asm
	add.cc.u64 %rd22, %rd22, %rd17992;
	addc.cc.u64 %rd3317, %rd3317, %rd17993;
	addc.cc.u64 %rd24, %rd24, %rd17994;
	addc.cc.u64 %rd25, %rd25, %rd17995;
	addc.cc.u64 %rd26, %rd26, %rd17996;
	addc.u64 %rd27, %rd27, %rd17997;
	
	// end inline asm
	xor.b64  	%rd3335, %rd3317, %rd22;
	// begin inline asm
	add.cc.u64 %rd22, %rd22, %rd17992;
	addc.cc.u64 %rd3335, %rd3335, %rd17993;
	addc.cc.u64 %rd24, %rd24, %rd17994;
	addc.cc.u64 %rd25, %rd25, %rd17995;
	addc.cc.u64 %rd26, %rd26, %rd17996;
	addc.u64 %rd27, %rd27, %rd17997;
	
	// end inline asm
	xor.b64  	%rd3353, %rd3335, %rd22;
	// begin inline asm
	add.cc.u64 %rd22, %rd22, %rd17992;
	addc.cc.u64 %rd3353, %rd3353, %rd17993;
	addc.cc.u64 %rd24, %rd24, %rd17994;
	addc.cc.u64 %rd25, %rd25, %rd17995;
	addc.cc.u64 %rd26, %rd26, %rd17996;
	addc.u64 %rd27, %rd27, %rd17997;
	
	// end inline asm
	xor.b64  	%rd3371, %rd3353, %rd22;
	// begin inline asm
	add.cc.u64 %rd22, %rd22, %rd17992;
	addc.cc.u64 %rd3371, %rd3371, %rd17993;
	addc.cc.u64 %rd24, %rd24, %rd17994;
	addc.cc.u64 %rd25, %rd25, %rd17995;
	addc.cc.u64 %rd26, %rd26, %rd17996;
	addc.u64 %rd27, %rd27, %rd17997;
	
	// end inline asm
	xor.b64  	%rd3389, %rd3371, %rd22;
	// begin inline asm
	add.cc.u64 %rd22, %rd22, %rd17992;
	addc.cc.u64 %rd3389, %rd3389, %rd17993;
	addc.cc.u64 %rd24, %rd24, %rd17994;
	addc.cc.u64 %rd25, %rd25, %rd17995;
	addc.cc.u64 %rd26, %rd26, %rd17996;
	addc.u64 %rd27, %rd27, %rd17997;
	
	// end inline asm
	xor.b64  	%rd3407, %rd3389, %rd22;
	// begin inline asm
	add.cc.u64 %rd22, %rd22, %rd17992;
	addc.cc.u64 %rd3407, %rd3407, %rd17993;
	addc.cc.u64 %rd24, %rd24, %rd17994;
	addc.cc.u64 %rd25, %rd25, %rd17995;
	addc.cc.u64 %rd26, %rd26, %rd17996;
	addc.u64 %rd27, %rd27, %rd17997;
	
	// end inline asm
	xor.b64  	%rd3425, %rd3407, %rd22;
	// begin inline asm
	add.cc.u64 %rd22, %rd22, %rd17992;
	addc.cc.u64 %rd3425, %rd3425, %rd17993;
	addc.cc.u64 %rd24, %rd24, %rd17994;
	addc.cc.u64 %rd25, %rd25, %rd17995;
	addc.cc.u64 %rd26, %rd26, %rd17996;
	addc.u64 %rd27, %rd27, %rd17997;
	
	// end inline asm
	xor.b64  	%rd3443, %rd3425, %rd22;
	// begin inline asm
	add.cc.u64 %rd22, %rd22, %rd17992;
	addc.cc.u64 %rd3443, %rd3443, %rd17993;
	addc.cc.u64 %rd24, %rd24, %rd17994;
	addc.cc.u64 %rd25, %rd25, %rd17995;
	addc.cc.u64 %rd26, %rd26, %rd17996;
	addc.u64 %rd27, %rd27, %rd17997;
	
	// end inline asm
	xor.b64  	%rd3461, %rd3443, %rd22;
	// begin inline asm
	add.cc.u64 %rd22, %rd22, %rd17992;
	addc.cc.u64 %rd3461, %rd3461, %rd17993;
	addc.cc.u64 %rd24, %rd24, %rd17994;
	addc.cc.u64 %rd25, %rd25, %rd17995;
	addc.cc.u64 %rd26, %rd26, %rd17996;
	addc.u64 %rd27, %rd27, %rd17997;
	
	// end inline asm
	xor.b64  	%rd3479, %rd3461, %rd22;
	// begin inline asm
	add.cc.u64 %rd22, %rd22, %rd17992;
	addc.cc.u64 %rd3479, %rd3479, %rd17993;
	addc.cc.u64 %rd24, %rd24, %rd17994;
	addc.cc.u64 %rd25, %rd25, %rd17995;
	addc.cc.u64 %rd26, %rd26, %rd17996;
	addc.u64 %rd27, %rd27, %rd17997;
	
	// end inline asm
	xor.b64  	%rd3497, %rd3479, %rd22;
	// begin inline asm
	add.cc.u64 %rd22, %rd22, %rd17992;
	addc.cc.u64 %rd3497, %rd3497, %rd17993;
	addc.cc.u64 %rd24, %rd24, %rd17994;
	addc.cc.u64 %rd25, %rd25, %rd17995;
	addc.cc.u64 %rd26, %rd26, %rd17996;
	addc.u64 %rd27, %rd27, %rd17997;
	
	// end inline asm
	xor.b64  	%rd3515, %rd3497, %rd22;
	// begin inline asm
	add.cc.u64 %rd22, %rd22, %rd17992;
	addc.cc.u64 %rd3515, %rd3515, %rd17993;
	addc.cc.u64 %rd24, %rd24, %rd17994;
	addc.cc.u64 %rd25, %rd25, %rd17995;
	addc.cc.u64 %rd26, %rd26, %rd17996;
	addc.u64 %rd27, %rd27, %rd17997;
	
	// end inline asm
	xor.b64  	%rd3533, %rd3515, %rd22;
	// begin inline asm
	add.cc.u64 %rd22, %rd22, %rd17992;
	addc.cc.u64 %rd3533, %rd3533, %rd17993;
	addc.cc.u64 %rd24, %rd24, %rd17994;
	addc.cc.u64 %rd25, %rd25, %rd17995;
	addc.cc.u64 %rd26, %rd26, %rd17996;
	addc.u64 %rd27, %rd27, %rd17997;
	
	// end inline asm
	xor.b64  	%rd3551, %rd3533, %rd22;
	// begin inline asm
	add.cc.u64 %rd22, %rd22, %rd17992;
	addc.cc.u64 %rd3551, %rd3551, %rd17993;
	addc.cc.u64 %rd24, %rd24, %rd17994;
	addc.cc.u64 %rd25, %rd25, %rd17995;
	addc.cc.u64 %rd26, %rd26, %rd17996;
	addc.u64 %rd27, %rd27, %rd17997;
	
	// end inline asm
	xor.b64  	%rd3569, %rd3551, %rd22;
	// begin inline asm
	add.cc.u64 %rd22, %rd22, %rd17992;
	addc.cc.u64 %rd3569, %rd3569, %rd17993;
	addc.cc.u64 %rd24, %rd24, %rd17994;
	addc.cc.u64 %rd25, %rd25, %rd17995;
	addc.cc.u64 %rd26, %rd26, %rd17996;
	addc.u64 %rd27, %rd27, %rd17997;
	
	// end inline asm
	xor.b64  	%rd3587, %rd3569, %rd22;
	// begin inline asm
	add.cc.u64 %rd22, %rd22, %rd17992;
	addc.cc.u64 %rd3587, %rd3587, %rd17993;
	addc.cc.u64 %rd24, %rd24, %rd17994;
	addc.cc.u64 %rd25, %rd25, %rd17995;
	addc.cc.u64 %rd26, %rd26, %rd17996;
	addc.u64 %rd27, %rd27, %rd17997;
	
	// end inline asm
	xor.b64  	%rd3605, %rd3587, %rd22;
	// begin inline asm
	add.cc.u64 %rd22, %rd22, %rd17992;
	addc.cc.u64 %rd3605, %rd3605, %rd17993;
	addc.cc.u64 %rd24, %rd24, %rd17994;
	addc.cc.u64 %rd25, %rd25, %rd17995;
	addc.cc.u64 %rd26, %rd26, %rd17996;
	addc.u64 %rd27, %rd27, %rd17997;
	
	// end inline asm
	xor.b64  	%rd3623, %rd3605, %rd22;
	// begin inline asm
	add.cc.u64 %rd22, %rd22, %rd17992;
	addc.cc.u64 %rd3623, %rd3623, %rd17993;
	addc.cc.u64 %rd24, %rd24, %rd17994;
	addc.cc.u64 %rd25, %rd25, %rd17995;
	addc.cc.u64 %rd26, %rd26, %rd17996;
	addc.u64 %rd27, %rd27, %rd17997;
	
	// end inline asm
	xor.b64  	%rd3641, %rd3623, %rd22;
	// begin inline asm
	add.cc.u64 %rd22, %rd22, %rd17992;
	addc.cc.u64 %rd3641, %rd3641, %rd17993;
	addc.cc.u64 %rd24, %rd24, %rd17994;
	addc.cc.u64 %rd25, %rd25, %rd17995;
	addc.cc.u64 %rd26, %rd26, %rd17996;
	addc.u64 %rd27, %rd27, %rd17997;
	
	// end inline asm
	xor.b64  	%rd3659, %rd3641, %rd22;
	// begin inline asm
	add.cc.u64 %rd22, %rd22, %rd17992;
	addc.cc.u64 %rd3659, %rd3659, %rd17993;
	addc.cc.u64 %rd24, %rd24, %rd17994;
	addc.cc.u64 %rd25, %rd25, %rd17995;
	addc.cc.u64 %rd26, %rd26, %rd17996;
	addc.u64 %rd27, %rd27, %rd17997;
	
	// end inline asm
	xor.b64  	%rd3677, %rd3659, %rd22;
	// begin inline asm
	add.cc.u64 %rd22, %rd22, %rd17992;
	addc.cc.u64 %rd3677, %rd3677, %rd17993;
	addc.cc.u64 %rd24, %rd24, %rd17994;
	addc.cc.u64 %rd25, %rd25, %rd17995;
	addc.cc.u64 %rd26, %rd26, %rd17996;
	addc.u64 %rd27, %rd27, %rd17997;
	
	// end inline asm
	xor.b64  	%rd3695, %rd3677, %rd22;
	// begin inline asm
	add.cc.u64 %rd22, %rd22, %rd17992;
	addc.cc.u64 %rd3695, %rd3695, %rd17993;
	addc.cc.u64 %rd24, %rd24, %rd17994;
	addc.cc.u64 %rd25, %rd25, %rd17995;
	addc.cc.u64 %rd26, %rd26, %rd17996;
	addc.u64 %rd27, %rd27, %rd17997;
	
	// end inline asm
	xor.b64  	%rd3713, %rd3695, %rd22;
	// begin inline asm
	add.cc.u64 %rd22, %rd22, %rd17992;
	addc.cc.u64 %rd3713, %rd3713, %rd17993;
	addc.cc.u64 %rd24, %rd24, %rd17994;
	addc.cc.u64 %rd25, %rd25, %rd17995;
	addc.cc.u64 %rd26, %rd26, %rd17996;
	addc.u64 %rd27, %rd27, %rd17997;
	
	// end inline asm
	xor.b64  	%rd3731, %rd3713, %rd22;
	// begin inline asm
	add.cc.u64 %rd22, %rd22, %rd17992;
	addc.cc.u64 %rd3731, %rd3731, %rd17993;
	addc.cc.u64 %rd24, %rd24, %rd17994;
	addc.cc.u64 %rd25, %rd25, %rd17995;
	addc.cc.u64 %rd26, %rd26, %rd17996;
	addc.u64 %rd27, %rd27, %rd17997;
	
	// end inline asm
	xor.b64  	%rd3749, %rd3731, %rd22;
	// begin inline asm
	add.cc.u64 %rd22, %rd22, %rd17992;
	addc.cc.u64 %rd3749, %rd3749, %rd17993;
	addc.cc.u64 %rd24, %rd24, %rd17994;
	addc.cc.u64 %rd25, %rd25, %rd17995;
	addc.cc.u64 %rd26, %rd26, %rd17996;
	addc.u64 %rd27, %rd27, %rd17997;
	
	// end inline asm
	xor.b64  	%rd3767, %rd3749, %rd22;
	// begin inline asm
	add.cc.u64 %rd22, %rd22, %rd17992;
	addc.cc.u64 %rd3767, %rd3767, %rd17993;
	addc.cc.u64 %rd24, %rd24, %rd17994;
	addc.cc.u64 %rd25, %rd25, %rd17995;
	addc.cc.u64 %rd26, %rd26, %rd17996;
	addc.u64 %rd27, %rd27, %rd17997;
	
	// end inline asm
	xor.b64  	%rd3785, %rd3767, %rd22;
	// begin inline asm
	add.cc.u64 %rd22, %rd22, %rd17992;
	addc.cc.u64 %rd3785, %rd3785, %rd17993;
	addc.cc.u64 %rd24, %rd24, %rd17994;
	addc.cc.u64 %rd25, %rd25, %rd17995;
	addc.cc.u64 %rd26, %rd26, %rd17996;
	addc.u64 %rd27, %rd27, %rd17997;
	
	// end inline asm
	xor.b64  	%rd3803, %rd3785, %rd22;
	// begin inline asm
	add.cc.u64 %rd22, %rd22, %rd17992;
	addc.cc.u64 %rd3803, %rd3803, %rd17993;
	addc.cc.u64 %rd24, %rd24, %rd17994;
	addc.cc.u64 %rd25, %rd25, %rd17995;
	addc.cc.u64 %rd26, %rd26, %rd17996;
	addc.u64 %rd27, %rd27, %rd17997;
	
	// end inline asm
	xor.b64  	%rd3821, %rd3803, %rd22;
	// begin inline asm
	add.cc.u64 %rd22, %rd22, %rd17992;
	addc.cc.u64 %rd3821, %rd3821, %rd17993;
	addc.cc.u64 %rd24, %rd24, %rd17994;
	addc.cc.u64 %rd25, %rd25, %rd17995;
	addc.cc.u64 %rd26, %rd26, %rd17996;
	addc.u64 %rd27, %rd27, %rd17997;
	
	// end inline asm
	xor.b64  	%rd3839, %rd3821, %rd22;
	// begin inline asm
	add.cc.u64 %rd22, %rd22, %rd17992;
	addc.cc.u64 %rd3839, %rd3839, %rd17993;
	addc.cc.u64 %rd24, %rd24, %rd17994;
	addc.cc.u64 %rd25, %rd25, %rd17995;
	addc.cc.u64 %rd26, %rd26, %rd17996;
	addc.u64 %rd27, %rd27, %rd17997;
	
	// end inline asm
	xor.b64  	%rd3857, %rd3839, %rd22;
	// begin inline asm
	add.cc.u64 %rd22, %rd22, %rd17992;
	addc.cc.u64 %rd3857, %rd3857, %rd17993;
	addc.cc.u64 %rd24, %rd24, %rd17994;
	addc.cc.u64 %rd25, %rd25, %rd17995;
	addc.cc.u64 %rd26, %rd26, %rd17996;
	addc.u64 %rd27, %rd27, %rd17997;
	
	// end inline asm
	xor.b64  	%rd3875, %rd3857, %rd22;
	// begin inline asm
	add.cc.u64 %rd22, %rd22, %rd17992;
	addc.cc.u64 %rd3875, %rd3875, %rd17993;
	addc.cc.u64 %rd24, %rd24, %rd17994;
	addc.cc.u64 %rd25, %rd25, %rd17995;
	addc.cc.u64 %rd26, %rd26, %rd17996;
	addc.u64 %rd27, %rd27, %rd17997;
	
	// end inline asm
	xor.b64  	%rd3893, %rd3875, %rd22;
	// begin inline asm
	add.cc.u64 %rd22, %rd22, %rd17992;
	addc.cc.u64 %rd3893, %rd3893, %rd17993;
	addc.cc.u64 %rd24, %rd24, %rd17994;
	addc.cc.u64 %rd25, %rd25, %rd17995;
	addc.cc.u64 %rd26, %rd26, %rd17996;
	addc.u64 %rd27, %rd27, %rd17997;
	
	// end inline asm
	xor.b64  	%rd3911, %rd3893, %rd22;
	// begin inline asm
	add.cc.u64 %rd22, %rd22, %rd17992;
	addc.cc.u64 %rd3911, %rd3911, %rd17993;
	addc.cc.u64 %rd24, %rd24, %rd17994;
	addc.cc.u64 %rd25, %rd25, %rd17995;
	addc.cc.u64 %rd26, %rd26, %rd17996;
	addc.u64 %rd27, %rd27, %rd17997;
	
	// end inline asm
	xor.b64  	%rd3929, %rd3911, %rd22;
	// begin inline asm
	add.cc.u64 %rd22, %rd22, %rd17992;
	addc.cc.u64 %rd3929, %rd3929, %rd17993;
	addc.cc.u64 %rd24, %rd24, %rd17994;
	addc.cc.u64 %rd25, %rd25, %rd17995;
	addc.cc.u64 %rd26, %rd26, %rd17996;
	addc.u64 %rd27, %rd27, %rd17997;
	
	// end inline asm
	xor.b64  	%rd3947, %rd3929, %rd22;
	// begin inline asm
	add.cc.u64 %rd22, %rd22, %rd17992;
	addc.cc.u64 %rd3947, %rd3947, %rd17993;
	addc.cc.u64 %rd24, %rd24, %rd17994;
	addc.cc.u64 %rd25, %rd25, %rd17995;
	addc.cc.u64 %rd26, %rd26, %rd17996;
	addc.u64 %rd27, %rd27, %rd17997;
	
	// end inline asm
	xor.b64  	%rd3965, %rd3947, %rd22;
	// begin inline asm
	add.cc.u64 %rd22, %rd22, %rd17992;
	addc.cc.u64 %rd3965, %rd3965, %rd17993;
	addc.cc.u64 %rd24, %rd24, %rd17994;
	addc.cc.u64 %rd25, %rd25, %rd17995;
	addc.cc.u64 %rd26, %rd26, %rd17996;
	addc.u64 %rd27, %rd27, %rd17997;
	
	// end inline asm
	xor.b64  	%rd3983, %rd3965, %rd22;
	// begin inline asm
	add.cc.u64 %rd22, %rd22, %rd17992;
	addc.cc.u64 %rd3983, %rd3983, %rd17993;
	addc.cc.u64 %rd24, %rd24, %rd17994;
	addc.cc.u64 %rd25, %rd25, %rd17995;
	addc.cc.u64 %rd26, %rd26, %rd17996;
	addc.u64 %rd27, %rd27, %rd17997;
	
	// end inline asm
	xor.b64  	%rd4001, %rd3983, %rd22;
	// begin inline asm
	add.cc.u64 %rd22, %rd22, %rd17992;
	addc.cc.u64 %rd4001, %rd4001, %rd17993;
	addc.cc.u64 %rd24, %rd24, %rd17994;
	addc.cc.u64 %rd25, %rd25, %rd17995;
	addc.cc.u64 %rd26, %rd26, %rd17996;
	addc.u64 %rd27, %rd27, %rd17997;
	
	// end inline asm
	xor.b64  	%rd4019, %rd4001, %rd22;
	// begin inline asm
	add.cc.u64 %rd22, %rd22, %rd17992;
	addc.cc.u64 %rd4019, %rd4019, %rd17993;
	addc.cc.u64 %rd24, %rd24, %rd17994;
	addc.cc.u64 %rd25, %rd25, %rd17995;
	addc.cc.u64 %rd26, %rd26, %rd17996;
	addc.u64 %rd27, %rd27, %rd17997;
	
	// end inline asm
	xor.b64  	%rd4037, %rd4019, %rd22;
	// begin inline asm
	add.cc.u64 %rd22, %rd22, %rd17992;
	addc.cc.u64 %rd4037, %rd4037, %rd17993;
	addc.cc.u64 %rd24, %rd24, %rd17994;
	addc.cc.u64 %rd25, %rd25, %rd17995;
	addc.cc.u64 %rd26, %rd26, %rd17996;
	addc.u64 %rd27, %rd27, %rd17997;
	
	// end inline asm
	xor.b64  	%rd4055, %rd4037, %rd22;
	// begin inline asm
	add.cc.u64 %rd22, %rd22, %rd17992;
	addc.cc.u64 %rd4055, %rd4055, %rd17993;
	addc.cc.u64 %rd24, %rd24, %rd17994;
	addc.cc.u64 %rd25, %rd25, %rd17995;
	addc.cc.u64 %rd26, %rd26, %rd17996;
	addc.u64 %rd27, %rd27, %rd17997;
	
	// end inline asm
	xor.b64  	%rd4073, %rd4055, %rd22;
	// begin inline asm
	add.cc.u64 %rd22, %rd22, %rd17992;
	addc.cc.u64 %rd4073, %rd4073, %rd17993;
	addc.cc.u64 %rd24, %rd24, %rd17994;
	addc.cc.u64 %rd25, %rd25, %rd17995;
	addc.cc.u64 %rd26, %rd26, %rd17996;
	addc.u64 %rd27, %rd27, %rd17997;
	
	// end inline asm
	xor.b64  	%rd4091, %rd4073, %rd22;
	// begin inline asm
	add.cc.u64 %rd22, %rd22, %rd17992;
	addc.cc.u64 %rd4091, %rd4091, %rd17993;
	addc.cc.u64 %rd24, %rd24, %rd17994;
	addc.cc.u64 %rd25, %rd25, %rd17995;
	addc.cc.u64 %rd26, %rd26, %rd17996;
	addc.u64 %rd27, %rd27, %rd17997;
	
	// end inline asm
	xor.b64  	%rd4109, %rd4091, %rd22;
	// begin inline asm
	add.cc.u64 %rd22, %rd22, %rd17992;
	addc.cc.u64 %rd4109, %rd4109, %rd17993;
	addc.cc.u64 %rd24, %rd24, %rd17994;
	addc.cc.u64 %rd25, %rd25, %rd17995;
	addc.cc.u64 %rd26, %rd26, %rd17996;
	addc.u64 %rd27, %rd27, %rd17997;
	
	// end inline asm
	xor.b64  	%rd4127, %rd4109, %rd22;
	// begin inline asm
	add.cc.u64 %rd22, %rd22, %rd17992;
	addc.cc.u64 %rd4127, %rd4127, %rd17993;
	addc.cc.u64 %rd24, %rd24, %rd17994;
	addc.cc.u64 %rd25, %rd25, %rd17995;
	addc.cc.u64 %rd26, %rd26, %rd17996;
	addc.u64 %rd27, %rd27, %rd17997;
	
	// end inline asm
	xor.b64  	%rd4145, %rd4127, %rd22;
	// begin inline asm
	add.cc.u64 %rd22, %rd22, %rd17992;
	addc.cc.u64 %rd4145, %rd4145, %rd17993;
	addc.cc.u64 %rd24, %rd24, %rd17994;
	addc.cc.u64 %rd25, %rd25, %rd17995;
	addc.cc.u64 %rd26, %rd26, %rd17996;
	addc.u64 %rd27, %rd27, %rd17997;
	
	// end inline asm
	xor.b64  	%rd4163, %rd4145, %rd22;
	// begin inline asm
	add.cc.u64 %rd22, %rd22, %rd17992;
	addc.cc.u64 %rd4163, %rd4163, %rd17993;
	addc.cc.u64 %rd24, %rd24, %rd17994;
	addc.cc.u64 %rd25, %rd25, %rd17995;
	addc.cc.u64 %rd26, %rd26, %rd17996;
	addc.u64 %rd27, %rd27, %rd17997;
	
	// end inline asm
	xor.b64  	%rd4181, %rd4163, %rd22;
	// begin inline asm
	add.cc.u64 %rd22, %rd22, %rd17992;
	addc.cc.u64 %rd4181, %rd4181, %rd17993;
	addc.cc.u64 %rd24, %rd24, %rd17994;
	addc.cc.u64 %rd25, %rd25, %rd17995;
	addc.cc.u64 %rd26, %rd26, %rd17996;
	addc.u64 %rd27, %rd27, %rd17997;
	
	// end inline asm
	xor.b64  	%rd4199, %rd4181, %rd22;
	// begin inline asm
	add.cc.u64 %rd22, %rd22, %rd17992;
	addc.cc.u64 %rd4199, %rd4199, %rd17993;
	addc.cc.u64 %rd24, %rd24, %rd17994;
	addc.cc.u64 %rd25, %rd25, %rd17995;
	addc.cc.u64 %rd26, %rd26, %rd17996;
	addc.u64 %rd27, %rd27, %rd17997;
	
	// end inline asm
	xor.b64  	%rd4217, %rd4199, %rd22;
	// begin inline asm
	add.cc.u64 %rd22, %rd22, %rd17992;
	addc.cc.u64 %rd4217, %rd4217, %rd17993;
	addc.cc.u64 %rd24, %rd24, %rd17994;
	addc.cc.u64 %rd25, %rd25, %rd17995;
	addc.cc.u64 %rd26, %rd26, %rd17996;
	addc.u64 %rd27, %rd27, %rd17997;
	
	// end inline asm
	xor.b64  	%rd4235, %rd4217, %rd22;
	// begin inline asm
	add.cc.u64 %rd22, %rd22, %rd17992;
	addc.cc.u64 %rd4235, %rd4235, %rd17993;
	addc.cc.u64 %rd24, %rd24, %rd17994;
	addc.cc.u64 %rd25, %rd25, %rd17995;
	addc.cc.u64 %rd26, %rd26, %rd17996;
	addc.u64 %rd27, %rd27, %rd17997;
	
	// end inline asm
	xor.b64  	%rd4253, %rd4235, %rd22;
	// begin inline asm
	add.cc.u64 %rd22, %rd22, %rd17992;
	addc.cc.u64 %rd4253, %rd4253, %rd17993;
	addc.cc.u64 %rd24, %rd24, %rd17994;
	addc.cc.u64 %rd25, %rd25, %rd17995;
	addc.cc.u64 %rd26, %rd26, %rd17996;
	addc.u64 %rd27, %rd27, %rd17997;
	
	// end inline asm
	xor.b64  	%rd4271, %rd4253, %rd22;
	// begin inline asm
	add.cc.u64 %rd22, %rd22, %rd17992;
	addc.cc.u64 %rd4271, %rd4271, %rd17993;
	addc.cc.u64 %rd24, %rd24, %rd17994;
	addc.cc.u64 %rd25, %rd25, %rd17995;
	addc.cc.u64 %rd26, %rd26, %rd17996;
	addc.u64 %rd27, %rd27, %rd17997;
	
	// end inline asm
	xor.b64  	%rd4289, %rd4271, %rd22;
	// begin inline asm
	add.cc.u64 %rd22, %rd22, %rd17992;
	addc.cc.u64 %rd4289, %rd4289, %rd17993;
	addc.cc.u64 %rd24, %rd24, %rd17994;
	addc.cc.u64 %rd25, %rd25, %rd17995;
	addc.cc.u64 %rd26, %rd26, %rd17996;
	addc.u64 %rd27, %rd27, %rd17997;
	
	// end inline asm
	xor.b64  	%rd4307, %rd4289, %rd22;
	// begin inline asm
	add.cc.u64 %rd22, %rd22, %rd17992;
	addc.cc.u64 %rd4307, %rd4307, %rd17993;
	addc.cc.u64 %rd24, %rd24, %rd17994;
	addc.cc.u64 %rd25, %rd25, %rd17995;
	addc.cc.u64 %rd26, %rd26, %rd17996;
	addc.u64 %rd27, %rd27, %rd17997;
	
	// end inline asm
	xor.b64  	%rd4325, %rd4307, %rd22;
	// begin inline asm
	add.cc.u64 %rd22, %rd22, %rd17992;
	addc.cc.u64 %rd4325, %rd4325, %rd17993;
	addc.cc.u64 %rd24, %rd24, %rd17994;
	addc.cc.u64 %rd25, %rd25, %rd17995;
	addc.cc.u64 %rd26, %rd26, %rd17996;
	addc.u64 %rd27, %rd27, %rd17997;
	
	// end inline asm
	xor.b64  	%rd4343, %rd4325, %rd22;
	// begin inline asm
	add.cc.u64 %rd22, %rd22, %rd17992;
	addc.cc.u64 %rd4343, %rd4343, %rd17993;
	addc.cc.u64 %rd24, %rd24, %rd17994;
	addc.cc.u64 %rd25, %rd25, %rd17995;
	addc.cc.u64 %rd26, %rd26, %rd17996;
	addc.u64 %rd27, %rd27, %rd17997;
	
	// end inline asm
	xor.b64  	%rd4361, %rd4343, %rd22;
	// begin inline asm
	add.cc.u64 %rd22, %rd22, %rd17992;
	addc.cc.u64 %rd4361, %rd4361, %rd17993;
	addc.cc.u64 %rd24, %rd24, %rd17994;
	addc.cc.u64 %rd25, %rd25, %rd17995;
	addc.cc.u64 %rd26, %rd26, %rd17996;
	addc.u64 %rd27, %rd27, %rd17997;
	
	// end inline asm
	xor.b64  	%rd4379, %rd4361, %rd22;
	// begin inline asm
	add.cc.u64 %rd22, %rd22, %rd17992;
	addc.cc.u64 %rd4379, %rd4379, %rd17993;
	addc.cc.u64 %rd24, %rd24, %rd17994;
	addc.cc.u64 %rd25, %rd25, %rd17995;
	addc.cc.u64 %rd26, %rd26, %rd17996;
	addc.u64 %rd27, %rd27, %rd17997;
	
	// end inline asm
	xor.b64  	%rd4397, %rd4379, %rd22;
	// begin inline asm
	add.cc.u64 %rd22, %rd22, %rd17992;
	addc.cc.u64 %rd4397, %rd4397, %rd17993;
	addc.cc.u64 %rd24, %rd24, %rd17994;
	addc.cc.u64 %rd25, %rd25, %rd17995;
	addc.cc.u64 %rd26, %rd26, %rd17996;
	addc.u64 %rd27, %rd27, %rd17997;
	
	// end inline asm
	xor.b64  	%rd4415, %rd4397, %rd22;
	// begin inline asm
	add.cc.u64 %rd22, %rd22, %rd17992;
	addc.cc.u64 %rd4415, %rd4415, %rd17993;
	addc.cc.u64 %rd24, %rd24, %rd17994;
	addc.cc.u64 %rd25, %rd25, %rd17995;
	addc.cc.u64 %rd26, %rd26, %rd17996;
	addc.u64 %rd27, %rd27, %rd17997;
	
	// end inline asm
	xor.b64  	%rd4433, %rd4415, %rd22;
	// begin inline asm
	add.cc.u64 %rd22, %rd22, %rd17992;
	addc.cc.u64 %rd4433, %rd4433, %rd17993;
	addc.cc.u64 %rd24, %rd24, %rd17994;
	addc.cc.u64 %rd25, %rd25, %rd17995;
	addc.cc.u64 %rd26, %rd26, %rd17996;
	addc.u64 %rd27, %rd27, %rd17997;
	
	// end inline asm
	xor.b64  	%rd4451, %rd4433, %rd22;
	// begin inline asm
	add.cc.u64 %rd22, %rd22, %rd17992;
	addc.cc.u64 %rd4451, %rd4451, %rd17993;
	addc.cc.u64 %rd24, %rd24, %rd17994;
	addc.cc.u64 %rd25, %rd25, %rd17995;
	addc.cc.u64 %rd26, %rd26, %rd17996;
	addc.u64 %rd27, %rd27, %rd17997;
	
	// end inline asm
	xor.b64  	%rd4469, %rd4451, %rd22;
	// begin inline asm
	add.cc.u64 %rd22, %rd22, %rd17992;
	addc.cc.u64 %rd4469, %rd4469, %rd17993;
	addc.cc.u64 %rd24, %rd24, %rd17994;
	addc.cc.u64 %rd25, %rd25, %rd17995;
	addc.cc.u64 %rd26, %rd26, %rd17996;
	addc.u64 %rd27, %rd27, %rd17997;
	
	// end inline asm
	xor.b64  	%rd4487, %rd4469, %rd22;
	// begin inline asm
	add.cc.u64 %rd22, %rd22, %rd17992;
	addc.cc.u64 %rd4487, %rd4487, %rd17993;
	addc.cc.u64 %rd24, %rd24, %rd17994;
	addc.cc.u64 %rd25, %rd25, %rd17995;
	addc.cc.u64 %rd26, %rd26, %rd17996;
	addc.u64 %rd27, %rd27, %rd17997;
	
	// end inline asm
	xor.b64  	%rd4505, %rd4487, %rd22;
	// begin inline asm
	add.cc.u64 %rd22, %rd22, %rd17992;
	addc.cc.u64 %rd4505, %rd4505, %rd17993;
	addc.cc.u64 %rd24, %rd24, %rd17994;
	addc.cc.u64 %rd25, %rd25, %rd17995;
	addc.cc.u64 %rd26, %rd26, %rd17996;
	addc.u64 %rd27, %rd27, %rd17997;
	
	// end inline asm
	xor.b64  	%rd4523, %rd4505, %rd22;
	// begin inline asm
	add.cc.u64 %rd22, %rd22, %rd17992;
	addc.cc.u64 %rd4523, %rd4523, %rd17993;
	addc.cc.u64 %rd24, %rd24, %rd17994;
	addc.cc.u64 %rd25, %rd25, %rd17995;
	addc.cc.u64 %rd26, %rd26, %rd17996;
	addc.u64 %rd27, %rd27, %rd17997;
	
	// end inline asm
	xor.b64  	%rd4541, %rd4523, %rd22;
	// begin inline asm
	add.cc.u64 %rd22, %rd22, %rd17992;
	addc.cc.u64 %rd4541, %rd4541, %rd17993;
	addc.cc.u64 %rd24, %rd24, %rd17994;
	addc.cc.u64 %rd25, %rd25, %rd17995;
	addc.cc.u64 %rd26, %rd26, %rd17996;
	addc.u64 %rd27, %rd27, %rd17997;
	
	// end inline asm
	xor.b64  	%rd4559, %rd4541, %rd22;
	// begin inline asm
	add.cc.u64 %rd22, %rd22, %rd17992;
	addc.cc.u64 %rd4559, %rd4559, %rd17993;
	addc.cc.u64 %rd24, %rd24, %rd17994;
	addc.cc.u64 %rd25, %rd25, %rd17995;
	addc.cc.u64 %rd26, %rd26, %rd17996;
	addc.u64 %rd27, %rd27, %rd17997;
	
	// end inline asm
	xor.b64  	%rd4577, %rd4559, %rd22;
	// begin inline asm
	add.cc.u64 %rd22, %rd22, %rd17992;
	addc.cc.u64 %rd4577, %rd4577, %rd17993;
	addc.cc.u64 %rd24, %rd24, %rd17994;
	addc.cc.u64 %rd25, %rd25, %rd17995;
	addc.cc.u64 %rd26, %rd26, %rd17996;
	addc.u64 %rd27, %rd27, %rd17997;
	
	// end inline asm
	xor.b64  	%rd4595, %rd4577, %rd22;
	// begin inline asm
	add.cc.u64 %rd22, %rd22, %rd17992;
	addc.cc.u64 %rd4595, %rd4595, %rd17993;
	addc.cc.u64 %rd24, %rd24, %rd17994;
	addc.cc.u64 %rd25, %rd25, %rd17995;
	addc.cc.u64 %rd26, %rd26, %rd17996;
	addc.u64 %rd27, %rd27, %rd17997;
	
	// end inline asm
	xor.b64  	%rd4613, %rd4595, %rd22;
	// begin inline asm
	add.cc.u64 %rd22, %rd22, %rd17992;
	addc.cc.u64 %rd4613, %rd4613, %rd17993;
	addc.cc.u64 %rd24, %rd24, %rd17994;
	addc.cc.u64 %rd25, %rd25, %rd17995;
	addc.cc.u64 %rd26, %rd26, %rd17996;
	addc.u64 %rd27, %rd27, %rd17997;
	
	// end inline asm
	xor.b64  	%rd4631, %rd4613, %rd22;
	// begin inline asm
	add.cc.u64 %rd22, %rd22, %rd17992;
	addc.cc.u64 %rd4631, %rd4631, %rd17993;
	addc.cc.u64 %rd24, %rd24, %rd17994;
	addc.cc.u64 %rd25, %rd25, %rd17995;
	addc.cc.u64 %rd26, %rd26, %rd17996;
	addc.u64 %rd27, %rd27, %rd17997;
	
	// end inline asm
	xor.b64  	%rd4649, %rd4631, %rd22;
	// begin inline asm
	add.cc.u64 %rd22, %rd22, %rd17992;
	addc.cc.u64 %rd4649, %rd4649, %rd17993;
	addc.cc.u64 %rd24, %rd24, %rd17994;
	addc.cc.u64 %rd25, %rd25, %rd17995;
	addc.cc.u64 %rd26, %rd26, %rd17996;
	addc.u64 %rd27, %rd27, %rd17997;
	
	// end inline asm
	xor.b64  	%rd4667, %rd4649, %rd22;
	// begin inline asm
	add.cc.u64 %rd22, %rd22, %rd17992;
	addc.cc.u64 %rd4667, %rd4667, %rd17993;
	addc.cc.u64 %rd24, %rd24, %rd17994;
	addc.cc.u64 %rd25, %rd25, %rd17995;
	addc.cc.u64 %rd26, %rd26, %rd17996;
	addc.u64 %rd27, %rd27, %rd17997;
	
	// end inline asm
	xor.b64  	%rd4685, %rd4667, %rd22;
	// begin inline asm
	add.cc.u64 %rd22, %rd22, %rd17992;
	addc.cc.u64 %rd4685, %rd4685, %rd17993;
	addc.cc.u64 %rd24, %rd24, %rd17994;
	addc.cc.u64 %rd25, %rd25, %rd17995;
	addc.cc.u64 %rd26, %rd26, %rd17996;
	addc.u64 %rd27, %rd27, %rd17997;
	
	// end inline asm
	xor.b64  	%rd4703, %rd4685, %rd22;
	// begin inline asm
	add.cc.u64 %rd22, %rd22, %rd17992;
	addc.cc.u64 %rd4703, %rd4703, %rd17993;
	addc.cc.u64 %rd24, %rd24, %rd17994;
	addc.cc.u64 %rd25, %rd25, %rd17995;
	addc.cc.u64 %rd26, %rd26, %rd17996;
	addc.u64 %rd27, %rd27, %rd17997;
	
	// end inline asm
	xor.b64  	%rd4721, %rd4703, %rd22;
	// begin inline asm
	add.cc.u64 %rd22, %rd22, %rd17992;
	addc.cc.u64 %rd4721, %rd4721, %rd17993;
	addc.cc.u64 %rd24, %rd24, %rd17994;
	addc.cc.u64 %rd25, %rd25, %rd17995;
	addc.cc.u64 %rd26, %rd26, %rd17996;
	addc.u64 %rd27, %rd27, %rd17997;
	
	// end inline asm
	xor.b64  	%rd4739, %rd4721, %rd22;
	// begin inline asm
	add.cc.u64 %rd22, %rd22, %rd17992;
	addc.cc.u64 %rd4739, %rd4739, %rd17993;
	addc.cc.u64 %rd24, %rd24, %rd17994;
	addc.cc.u64 %rd25, %rd25, %rd17995;
	addc.cc.u64 %rd26, %rd26, %rd17996;
	addc.u64 %rd27, %rd27, %rd17997;
	
	// end inline asm
	xor.b64  	%rd4757, %rd4739, %rd22;
	// begin inline asm
	add.cc.u64 %rd22, %rd22, %rd17992;
	addc.cc.u64 %rd4757, %rd4757, %rd17993;
	addc.cc.u64 %rd24, %rd24, %rd17994;
	addc.cc.u64 %rd25, %rd25, %rd17995;
	addc.cc.u64 %rd26, %rd26, %rd17996;
	addc.u64 %rd27, %rd27, %rd17997;
	
	// end inline asm
	xor.b64  	%rd4775, %rd4757, %rd22;
	// begin inline asm
	add.cc.u64 %rd22, %rd22, %rd17992;
	addc.cc.u64 %rd4775, %rd4775, %rd17993;
	addc.cc.u64 %rd24, %rd24, %rd17994;
	addc.cc.u64 %rd25, %rd25, %rd17995;
	addc.cc.u64 %rd26, %rd26, %rd17996;
	addc.u64 %rd27, %rd27, %rd17997;
	
	// end inline asm
	xor.b64  	%rd4793, %rd4775, %rd22;
	// begin inline asm
	add.cc.u64 %rd22, %rd22, %rd17992;
	addc.cc.u64 %rd4793, %rd4793, %rd17993;
	addc.cc.u64 %rd24, %rd24, %rd17994;
	addc.cc.u64 %rd25, %rd25, %rd17995;
	addc.cc.u64 %rd26, %rd26, %rd17996;
	addc.u64 %rd27, %rd27, %rd17997;
	
	// end inline asm
	xor.b64  	%rd4811, %rd4793, %rd22;
	// begin inline asm
	add.cc.u64 %rd22, %rd22, %rd17992;
	addc.cc.u64 %rd4811, %rd4811, %rd17993;
	addc.cc.u64 %rd24, %rd24, %rd17994;
	addc.cc.u64 %rd25, %rd25, %rd17995;
	addc.cc.u64 %rd26, %rd26, %rd17996;
	addc.u64 %rd27, %rd27, %rd17997;
	
	// end inline asm
	xor.b64  	%rd4829, %rd4811, %rd22;
	// begin inline asm
	add.cc.u64 %rd22, %rd22, %rd17992;
	addc.cc.u64 %rd4829, %rd4829, %rd17993;
	addc.cc.u64 %rd24, %rd24, %rd17994;
	addc.cc.u64 %rd25, %rd25, %rd17995;
	addc.cc.u64 %rd26, %rd26, %rd17996;
	addc.u64 %rd27, %rd27, %rd17997;
	
	// end inline asm
	xor.b64  	%rd4847, %rd4829, %rd22;
	// begin inline asm
	add.cc.u64 %rd22, %rd22, %rd17992;
	addc.cc.u64 %rd4847, %rd4847, %rd17993;
	addc.cc.u64 %rd24, %rd24, %rd17994;
	addc.cc.u64 %rd25, %rd25, %rd17995;
	addc.cc.u64 %rd26, %rd26, %rd17996;
	addc.u64 %rd27, %rd27, %rd17997;
	
	// end inline asm
	xor.b64  	%rd4865, %rd4847, %rd22;
	// begin inline asm
	add.cc.u64 %rd22, %rd22, %rd17992;
	addc.cc.u64 %rd4865, %rd4865, %rd17993;
	addc.cc.u64 %rd24, %rd24, %rd17994;
	addc.cc.u64 %rd25, %rd25, %rd17995;
	addc.cc.u64 %rd26, %rd26, %rd17996;
	addc.u64 %rd27, %rd27, %rd17997;
	
	// end inline asm
	xor.b64  	%rd4883, %rd4865, %rd22;
	// begin inline asm
	add.cc.u64 %rd22, %rd22, %rd17992;
	addc.cc.u64 %rd4883, %rd4883, %rd17993;
	addc.cc.u64 %rd24, %rd24, %rd17994;
	addc.cc.u64 %rd25, %rd25, %rd17995;
	addc.cc.u64 %rd26, %rd26, %rd17996;
	addc.u64 %rd27, %rd27, %rd17997;
	
	// end inline asm
	xor.b64  	%rd4901, %rd4883, %rd22;
	// begin inline asm
	add.cc.u64 %rd22, %rd22, %rd17992;
	addc.cc.u64 %rd4901, %rd4901, %rd17993;
	addc.cc.u64 %rd24, %rd24, %rd17994;
	addc.cc.u64 %rd25, %rd25, %rd17995;
	addc.cc.u64 %rd26, %rd26, %rd17996;
	addc.u64 %rd27, %rd27, %rd17997;
	
	// end inline asm
	xor.b64  	%rd4919, %rd4901, %rd22;
	// begin inline asm
	add.cc.u64 %rd22, %rd22, %rd17992;
	addc.cc.u64 %rd4919, %rd4919, %rd17993;
	addc.cc.u64 %rd24, %rd24, %rd17994;
	addc.cc.u64 %rd25, %rd25, %rd17995;
	addc.cc.u64 %rd26, %rd26, %rd17996;
	addc.u64 %rd27, %rd27, %rd17997;
	
	// end inline asm
	xor.b64  	%rd4937, %rd4919, %rd22;
	// begin inline asm
	add.cc.u64 %rd22, %rd22, %rd17992;
	addc.cc.u64 %rd4937, %rd4937, %rd17993;
	addc.cc.u64 %rd24, %rd24, %rd17994;
	addc.cc.u64 %rd25, %rd25, %rd17995;
	addc.cc.u64 %rd26, %rd26, %rd17996;
	addc.u64 %rd27, %rd27, %rd17997;
	
	// end inline asm
	xor.b64  	%rd4955, %rd4937, %rd22;
	// begin inline asm
	add.cc.u64 %rd22, %rd22, %rd17992;
	addc.cc.u64 %rd4955, %rd4955, %rd17993;
	addc.cc.u64 %rd24, %rd24, %rd17994;
	addc.cc.u64 %rd25, %rd25, %rd17995;
	addc.cc.u64 %rd26, %rd26, %rd17996;
	addc.u64 %rd27, %rd27, %rd17997;
	
	// end inline asm
	xor.b64  	%rd4973, %rd4955, %rd22;
	// begin inline asm
	add.cc.u64 %rd22, %rd22, %rd17992;
	addc.cc.u64 %rd4973, %rd4973, %rd17993;
	addc.cc.u64 %rd24, %rd24, %rd17994;
	addc.cc.u64 %rd25, %rd25, %rd17995;
	addc.cc.u64 %rd26, %rd26, %rd17996;
	addc.u64 %rd27, %rd27, %rd17997;
	
	// end inline asm
	xor.b64  	%rd4991, %rd4973, %rd22;
	// begin inline asm
	add.cc.u64 %rd22, %rd22, %rd17992;
	addc.cc.u64 %rd4991, %rd4991, %rd17993;
	addc.cc.u64 %rd24, %rd24, %rd17994;
	addc.cc.u64 %rd25, %rd25, %rd17995;
	addc.cc.u64 %rd26, %rd26, %rd17996;
	addc.u64 %rd27, %rd27, %rd17997;
	
	// end inline asm
	xor.b64  	%rd5009, %rd4991, %rd22;
	// begin inline asm
	add.cc.u64 %rd22, %rd22, %rd17992;
	addc.cc.u64 %rd5009, %rd5009, %rd17993;
	addc.cc.u64 %rd24, %rd24, %rd17994;
	addc.cc.u64 %rd25, %rd25, %rd17995;
	addc.cc.u64 %rd26, %rd26, %rd17996;
	addc.u64 %rd27, %rd27, %rd17997;
	
	// end inline asm
	xor.b64  	%rd5027, %rd5009, %rd22;
	// begin inline asm
	add.cc.u64 %rd22, %rd22, %rd17992;
	addc.cc.u64 %rd5027, %rd5027, %rd17993;
	addc.cc.u64 %rd24, %rd24, %rd17994;
	addc.cc.u64 %rd25, %rd25, %rd17995;
	addc.cc.u64 %rd26, %rd26, %rd17996;
	addc.u64 %rd27, %rd27, %rd17997;
	
	// end inline asm
	xor.b64  	%rd5045, %rd5027, %rd22;
	// begin inline asm
	add.cc.u64 %rd22, %rd22, %rd17992;
	addc.cc.u64 %rd5045, %rd5045, %rd17993;
	addc.cc.u64 %rd24, %rd24, %rd17994;
	addc.cc.u64 %rd25, %rd25, %rd17995;
	addc.cc.u64 %rd26, %rd26, %rd17996;
	addc.u64 %rd27, %rd27, %rd17997;
	
	// end inline asm
	xor.b64  	%rd5063, %rd5045, %rd22;
	// begin inline asm
	add.cc.u64 %rd22, %rd22, %rd17992;
	addc.cc.u64 %rd5063, %rd5063, %rd17993;
	addc.cc.u64 %rd24, %rd24, %rd17994;
	addc.cc.u64 %rd25, %rd25, %rd17995;
	addc.cc.u64 %rd26, %rd26, %rd17996;
	addc.u64 %rd27, %rd27, %rd17997;
	
	// end inline asm
	xor.b64  	%rd5081, %rd5063, %rd22;
	// begin inline asm
	add.cc.u64 %rd22, %rd22, %rd17992;
	addc.cc.u64 %rd5081, %rd5081, %rd17993;
	addc.cc.u64 %rd24, %rd24, %rd17994;
	addc.cc.u64 %rd25, %rd25, %rd17995;
	addc.cc.u64 %rd26, %rd26, %rd17996;
	addc.u64 %rd27, %rd27, %rd17997;
	
	// end inline asm
	xor.b64  	%rd5099, %rd5081, %rd22;
	// begin inline asm
	add.cc.u64 %rd22, %rd22, %rd17992;
	addc.cc.u64 %rd5099, %rd5099, %rd17993;
	addc.cc.u64 %rd24, %rd24, %rd17994;
	addc.cc.u64 %rd25, %rd25, %rd17995;
	addc.cc.u64 %rd26, %rd26, %rd17996;
	addc.u64 %rd27, %rd27, %rd17997;
	
	// end inline asm
	xor.b64  	%rd5117, %rd5099, %rd22;
	// begin inline asm
	add.cc.u64 %rd22, %rd22, %rd17992;
	addc.cc.u64 %rd5117, %rd5117, %rd17993;
	addc.cc.u64 %rd24, %rd24, %rd17994;
	addc.cc.u64 %rd25, %rd25, %rd17995;
	addc.cc.u64 %rd26, %rd26, %rd17996;
	addc.u64 %rd27, %rd27, %rd17997;
	
	// end inline asm
	xor.b64  	%rd5135, %rd5117, %rd22;
	// begin inline asm
	add.cc.u64 %rd22, %rd22, %rd17992;
	addc.cc.u64 %rd5135, %rd5135, %rd17993;
	addc.cc.u64 %rd24, %rd24, %rd17994;
	addc.cc.u64 %rd25, %rd25, %rd17995;
	addc.cc.u64 %rd26, %rd26, %rd17996;
	addc.u64 %rd27, %rd27, %rd17997;
	
	// end inline asm
	xor.b64  	%rd5153, %rd5135, %rd22;
	// begin inline asm
	add.cc.u64 %rd22, %rd22, %rd17992;
	addc.cc.u64 %rd5153, %rd5153, %rd17993;
	addc.cc.u64 %rd24, %rd24, %rd17994;
	addc.cc.u64 %rd25, %rd25, %rd17995;
	addc.cc.u64 %rd26, %rd26, %rd17996;
	addc.u64 %rd27, %rd27, %rd17997;
	
	// end inline asm
	xor.b64  	%rd5171, %rd5153, %rd22;
	// begin inline asm
	add.cc.u64 %rd22, %rd22, %rd17992;
	addc.cc.u64 %rd5171, %rd5171, %rd17993;
	addc.cc.u64 %rd24, %rd24, %rd17994;
	addc.cc.u64 %rd25, %rd25, %rd17995;
	addc.cc.u64 %rd26, %rd26, %rd17996;
	addc.u64 %rd27, %rd27, %rd17997;
	
	// end inline asm
	xor.b64  	%rd5189, %rd5171, %rd22;
	// begin inline asm
	add.cc.u64 %rd22, %rd22, %rd17992;
	addc.cc.u64 %rd5189, %rd5189, %rd17993;
	addc.cc.u64 %rd24, %rd24, %rd17994;
	addc.cc.u64 %rd25, %rd25, %rd17995;
	addc.cc.u64 %rd26, %rd26, %rd17996;
	addc.u64 %rd27, %rd27, %rd17997;
	
	// end inline asm
	xor.b64  	%rd5207, %rd5189, %rd22;
	// begin inline asm
	add.cc.u64 %rd22, %rd22, %rd17992;
	addc.cc.u64 %rd5207, %rd5207, %rd17993;
	addc.cc.u64 %rd24, %rd24, %rd17994;
	addc.cc.u64 %rd25, %rd25, %rd17995;
	addc.cc.u64 %rd26, %rd26, %rd17996;
	addc.u64 %rd27, %rd27, %rd17997;
	
	// end inline asm
	xor.b64  	%rd5225, %rd5207, %rd22;
	// begin inline asm
	add.cc.u64 %rd22, %rd22, %rd17992;
	addc.cc.u64 %rd5225, %rd5225, %rd17993;
	addc.cc.u64 %rd24, %rd24, %rd17994;
	addc.cc.u64 %rd25, %rd25, %rd17995;
	addc.cc.u64 %rd26, %rd26, %rd17996;
	addc.u64 %rd27, %rd27, %rd17997;
	
	// end inline asm
	xor.b64  	%rd5243, %rd5225, %rd22;
	// begin inline asm
	add.cc.u64 %rd22, %rd22, %rd17992;
	addc.cc.u64 %rd5243, %rd5243, %rd17993;
	addc.cc.u64 %rd24, %rd24, %rd17994;
	addc.cc.u64 %rd25, %rd25, %rd17995;
	addc.cc.u64 %rd26, %rd26, %rd17996;
	addc.u64 %rd27, %rd27, %rd17997;
	
	// end inline asm
	xor.b64  	%rd5261, %rd5243, %rd22;
	// begin inline asm
	add.cc.u64 %rd22, %rd22, %rd17992;
	addc.cc.u64 %rd5261, %rd5261, %rd17993;
	addc.cc.u64 %rd24, %rd24, %rd17994;
	addc.cc.u64 %rd25, %rd25, %rd17995;
	addc.cc.u64 %rd26, %rd26, %rd17996;
	addc.u64 %rd27, %rd27, %rd17997;
	
	// end inline asm
	xor.b64  	%rd5279, %rd5261, %rd22;
	// begin inline asm
	add.cc.u64 %rd22, %rd22, %rd17992;
	addc.cc.u64 %rd5279, %rd5279, %rd17993;
	addc.cc.u64 %rd24, %rd24, %rd17994;
	addc.cc.u64 %rd25, %rd25, %rd17995;
	addc.cc.u64 %rd26, %rd26, %rd17996;
	addc.u64 %rd27, %rd27, %rd17997;
	
	// end inline asm
	xor.b64  	%rd5297, %rd5279, %rd22;
	// begin inline asm
	add.cc.u64 %rd22, %rd22, %rd17992;
	addc.cc.u64 %rd5297, %rd5297, %rd17993;
	addc.cc.u64 %rd24, %rd24, %rd17994;
	addc.cc.u64 %rd25, %rd25, %rd17995;
	addc.cc.u64 %rd26, %rd26, %rd17996;
	addc.u64 %rd27, %rd27, %rd17997;
	
	// end inline asm
	xor.b64  	%rd5315, %rd5297, %rd22;
	// begin inline asm
	add.cc.u64 %rd22, %rd22, %rd17992;
	addc.cc.u64 %rd5315, %rd5315, %rd17993;
	addc.cc.u64 %rd24, %rd24, %rd17994;
	addc.cc.u64 %rd25, %rd25, %rd17995;
	addc.cc.u64 %rd26, %rd26, %rd17996;
	addc.u64 %rd27, %rd27, %rd17997;
	
	// end inline asm
	xor.b64  	%rd5333, %rd5315, %rd22;
	// begin inline asm
	add.cc.u64 %rd22, %rd22, %rd17992;
	addc.cc.u64 %rd5333, %rd5333, %rd17993;
	addc.cc.u64 %rd24, %rd24, %rd17994;
	addc.cc.u64 %rd25, %rd25, %rd17995;
	addc.cc.u64 %rd26, %rd26, %rd17996;
	addc.u64 %rd27, %rd27, %rd17997;
	
	// end inline asm
	xor.b64  	%rd5351, %rd5333, %rd22;
	// begin inline asm
	add.cc.u64 %rd22, %rd22, %rd17992;
	addc.cc.u64 %rd5351, %rd5351, %rd17993;
	addc.cc.u64 %rd24, %rd24, %rd17994;
	addc.cc.u64 %rd25, %rd25, %rd17995;
	addc.cc.u64 %rd26, %rd26, %rd17996;
	addc.u64 %rd27, %rd27, %rd17997;
	
	// end inline asm
	xor.b64  	%rd5369, %rd5351, %rd22;
	// begin inline asm
	add.cc.u64 %rd22, %rd22, %rd17992;
	addc.cc.u64 %rd5369, %rd5369, %rd17993;
	addc.cc.u64 %rd24, %rd24, %rd17994;
	addc.cc.u64 %rd25, %rd25, %rd17995;
	addc.cc.u64 %rd26, %rd26, %rd17996;
	addc.u64 %rd27, %rd27, %rd17997;
	
	// end inline asm
	xor.b64  	%rd5387, %rd5369, %rd22;
	// begin inline asm
	add.cc.u64 %rd22, %rd22, %rd17992;
	addc.cc.u64 %rd5387, %rd5387, %rd17993;
	addc.cc.u64 %rd24, %rd24, %rd17994;
	addc.cc.u64 %rd25, %rd25, %rd17995;
	addc.cc.u64 %rd26, %rd26, %rd17996;
	addc.u64 %rd27, %rd27, %rd17997;
	
	// end inline asm
	xor.b64  	%rd5405, %rd5387, %rd22;
	// begin inline asm
	add.cc.u64 %rd22, %rd22, %rd17992;
	addc.cc.u64 %rd5405, %rd5405, %rd17993;
	addc.cc.u64 %rd24, %rd24, %rd17994;
	addc.cc.u64 %rd25, %rd25, %rd17995;
	addc.cc.u64 %rd26, %rd26, %rd17996;
	addc.u64 %rd27, %rd27, %rd17997;
	
	// end inline asm
	xor.b64  	%rd5423, %rd5405, %rd22;
	// begin inline asm
	add.cc.u64 %rd22, %rd22, %rd17992;
	addc.cc.u64 %rd5423, %rd5423, %rd17993;
	addc.cc.u64 %rd24, %rd24, %rd17994;
	addc.cc.u64 %rd25, %rd25, %rd17995;
	addc.cc.u64 %rd26, %rd26, %rd17996;
	addc.u64 %rd27, %rd27, %rd17997;
	
	// end inline asm
	xor.b64  	%rd5441, %rd5423, %rd22;
	// begin inline asm
	add.cc.u64 %rd22, %rd22, %rd17992;
	addc.cc.u64 %rd5441, %rd5441, %rd17993;
	addc.cc.u64 %rd24, %rd24, %rd17994;
	addc.cc.u64 %rd25, %rd25, %rd17995;
	addc.cc.u64 %rd26, %rd26, %rd17996;
	addc.u64 %rd27, %rd27, %rd17997;
	
	// end inline asm
	xor.b64  	%rd5459, %rd5441, %rd22;
	// begin inline asm
	add.cc.u64 %rd22, %rd22, %rd17992;
	addc.cc.u64 %rd5459, %rd5459, %rd17993;
	addc.cc.u64 %rd24, %rd24, %rd17994;
	addc.cc.u64 %rd25, %rd25, %rd17995;
	addc.cc.u64 %rd26, %rd26, %rd17996;
	addc.u64 %rd27, %rd27, %rd17997;
	
	// end inline asm
	xor.b64  	%rd5477, %rd5459, %rd22;
	// begin inline asm
	add.cc.u64 %rd22, %rd22, %rd17992;
	addc.cc.u64 %rd5477, %rd5477, %rd17993;
	addc.cc.u64 %rd24, %rd24, %rd17994;
	addc.cc.u64 %rd25, %rd25, %rd17995;
	addc.cc.u64 %rd26, %rd26, %rd17996;
	addc.u64 %rd27, %rd27, %rd17997;
	
	// end inline asm
	xor.b64  	%rd5495, %rd5477, %rd22;
	// begin inline asm
	add.cc.u64 %rd22, %rd22, %rd17992;
	addc.cc.u64 %rd5495, %rd5495, %rd17993;
	addc.cc.u64 %rd24, %rd24, %rd17994;
	addc.cc.u64 %rd25, %rd25, %rd17995;
	addc.cc.u64 %rd26, %rd26, %rd17996;
	addc.u64 %rd27, %rd27, %rd17997;
	
	// end inline asm
	xor.b64  	%rd5513, %rd5495, %rd22;
	// begin inline asm
	add.cc.u64 %rd22, %rd22, %rd17992;
	addc.cc.u64 %rd5513, %rd5513, %rd17993;
	addc.cc.u64 %rd24, %rd24, %rd17994;
	addc.cc.u64 %rd25, %rd25, %rd17995;
	addc.cc.u64 %rd26, %rd26, %rd17996;
	addc.u64 %rd27, %rd27, %rd17997;
	
	// end inline asm
	xor.b64  	%rd5531, %rd5513, %rd22;
	// begin inline asm
	add.cc.u64 %rd22, %rd22, %rd17992;
	addc.cc.u64 %rd5531, %rd5531, %rd17993;
	addc.cc.u64 %rd24, %rd24, %rd17994;
	addc.cc.u64 %rd25, %rd25, %rd17995;
	addc.cc.u64 %rd26, %rd26, %rd17996;
	addc.u64 %rd27, %rd27, %rd17997;
	
	// end inline asm
	xor.b64  	%rd5549, %rd5531, %rd22;
	// begin inline asm
	add.cc.u64 %rd22, %rd22, %rd17992;
	addc.cc.u64 %rd5549, %rd5549, %rd17993;
	addc.cc.u64 %rd24, %rd24, %rd17994;
	addc.cc.u64 %rd25, %rd25, %rd17995;
	addc.cc.u64 %rd26, %rd26, %rd17996;
	addc.u64 %rd27, %rd27, %rd17997;
	
	// end inline asm
	xor.b64  	%rd5567, %rd5549, %rd22;
	// begin inline asm
	add.cc.u64 %rd22, %rd22, %rd17992;
	addc.cc.u64 %rd5567, %rd5567, %rd17993;
	addc.cc.u64 %rd24, %rd24, %rd17994;
	addc.cc.u64 %rd25, %rd25, %rd17995;
	addc.cc.u64 %rd26, %rd26, %rd17996;
	addc.u64 %rd27, %rd27, %rd17997;
	
	// end inline asm
	xor.b64  	%rd5585, %rd5567, %rd22;
	// begin inline asm
	add.cc.u64 %rd22, %rd22, %rd17992;
	addc.cc.u64 %rd5585, %rd5585, %rd17993;
	addc.cc.u64 %rd24, %rd24, %rd17994;
	addc.cc.u64 %rd25, %rd25, %rd17995;
	addc.cc.u64 %rd26, %rd26, %rd17996;
	addc.u64 %rd27, %rd27, %rd17997;
	
	// end inline asm
	xor.b64  	%rd5603, %rd5585, %rd22;
	// begin inline asm
	add.cc.u64 %rd22, %rd22, %rd17992;
	addc.cc.u64 %rd5603, %rd5603, %rd17993;
	addc.cc.u64 %rd24, %rd24, %rd17994;
	addc.cc.u64 %rd25, %rd25, %rd17995;
	addc.cc.u64 %rd26, %rd26, %rd17996;
	addc.u64 %rd27, %rd27, %rd17997;
	
	// end inline asm
	xor.b64  	%rd5621, %rd5603, %rd22;
	// begin inline asm
	add.cc.u64 %rd22, %rd22, %rd17992;
	addc.cc.u64 %rd5621, %rd5621, %rd17993;
	addc.cc.u64 %rd24, %rd24, %rd17994;
	addc.cc.u64 %rd25, %rd25, %rd17995;
	addc.cc.u64 %rd26, %rd26, %rd17996;
	addc.u64 %rd27, %rd27, %rd17997;
	
	// end inline asm
	xor.b64  	%rd5639, %rd5621, %rd22;
	// begin inline asm
	add.cc.u64 %rd22, %rd22, %rd17992;
	addc.cc.u64 %rd5639, %rd5639, %rd17993;
	addc.cc.u64 %rd24, %rd24, %rd17994;
	addc.cc.u64 %rd25, %rd25, %rd17995;
	addc.cc.u64 %rd26, %rd26, %rd17996;
	addc.u64 %rd27, %rd27, %rd17997;
	
	// end inline asm
	xor.b64  	%rd5657, %rd5639, %rd22;
	// begin inline asm
	add.cc.u64 %rd22, %rd22, %rd17992;
	addc.cc.u64 %rd5657, %rd5657, %rd17993;
	addc.cc.u64 %rd24, %rd24, %rd17994;
	addc.cc.u64 %rd25, %rd25, %rd17995;
	addc.cc.u64 %rd26, %rd26, %rd17996;
	addc.u64 %rd27, %rd27, %rd17997;
	
	// end inline asm
	xor.b64  	%rd5675, %rd5657, %rd22;
	// begin inline asm
	add.cc.u64 %rd22, %rd22, %rd17992;
	addc.cc.u64 %rd5675, %rd5675, %rd17993;
	addc.cc.u64 %rd24, %rd24, %rd17994;
	addc.cc.u64 %rd25, %rd25, %rd17995;
	addc.cc.u64 %rd26, %rd26, %rd17996;
	addc.u64 %rd27, %rd27, %rd17997;
	
	// end inline asm
	xor.b64  	%rd5693, %rd5675, %rd22;
	// begin inline asm
	add.cc.u64 %rd22, %rd22, %rd17992;
	addc.cc.u64 %rd5693, %rd5693, %rd17993;
	addc.cc.u64 %rd24, %rd24, %rd17994;
	addc.cc.u64 %rd25, %rd25, %rd17995;
	addc.cc.u64 %rd26, %rd26, %rd17996;
	addc.u64 %rd27, %rd27, %rd17997;
	
	// end inline asm
	xor.b64  	%rd5711, %rd5693, %rd22;
	// begin inline asm
	add.cc.u64 %rd22, %rd22, %rd17992;
	addc.cc.u64 %rd5711, %rd5711, %rd17993;
	addc.cc.u64 %rd24, %rd24, %rd17994;
	addc.cc.u64 %rd25, %rd25, %rd17995;
	addc.cc.u64 %rd26, %rd26, %rd17996;
	addc.u64 %rd27, %rd27, %rd17997;
	
	// end inline asm
	xor.b64  	%rd5729, %rd5711, %rd22;
	// begin inline asm
	add.cc.u64 %rd22, %rd22, %rd17992;
	addc.cc.u64 %rd5729, %rd5729, %rd17993;
	addc.cc.u64 %rd24, %rd24, %rd17994;
	addc.cc.u64 %rd25, %rd25, %rd17995;
	addc.cc.u64 %rd26, %rd26, %rd17996;
	addc.u64 %rd27, %rd27, %rd17997;
	
	// end inline asm
	xor.b64  	%rd5747, %rd5729, %rd22;
	// begin inline asm
	add.cc.u64 %rd22, %rd22, %rd17992;
	addc.cc.u64 %rd5747, %rd5747, %rd17993;
	addc.cc.u64 %rd24, %rd24, %rd17994;
	addc.cc.u64 %rd25, %rd25, %rd17995;
	addc.cc.u64 %rd26, %rd26, %rd17996;
	addc.u64 %rd27, %rd27, %rd17997;
	
	// end inline asm
	xor.b64  	%rd5765, %rd5747, %rd22;
	// begin inline asm
	add.cc.u64 %rd22, %rd22, %rd17992;
	addc.cc.u64 %rd5765, %rd5765, %rd17993;
	addc.cc.u64 %rd24, %rd24, %rd17994;
	addc.cc.u64 %rd25, %rd25, %rd17995;
	addc.cc.u64 %rd26, %rd26, %rd17996;
	addc.u64 %rd27, %rd27, %rd17997;
	
	// end inline asm
	xor.b64  	%rd5783, %rd5765, %rd22;
	// begin inline asm
	add.cc.u64 %rd22, %rd22, %rd17992;
	addc.cc.u64 %rd5783, %rd5783, %rd17993;
	addc.cc.u64 %rd24, %rd24, %rd17994;
	addc.cc.u64 %rd25, %rd25, %rd17995;
	addc.cc.u64 %rd26, %rd26, %rd17996;
	addc.u64 %rd27, %rd27, %rd17997;
	
	// end inline asm
	xor.b64  	%rd5801, %rd5783, %rd22;
	// begin inline asm
	add.cc.u64 %rd22, %rd22, %rd17992;
	addc.cc.u64 %rd5801, %rd5801, %rd17993;
	addc.cc.u64 %rd24, %rd24, %rd17994;
	addc.cc.u64 %rd25, %rd25, %rd17995;
	addc.cc.u64 %rd26, %rd26, %rd17996;
	addc.u64 %rd27, %rd27, %rd17997;
	
	// end inline asm
	xor.b64  	%rd5819, %rd5801, %rd22;
	// begin inline asm
	add.cc.u64 %rd22, %rd22, %rd17992;
	addc.cc.u64 %rd5819, %rd5819, %rd17993;
	addc.cc.u64 %rd24, %rd24, %rd17994;
	addc.cc.u64 %rd25, %rd25, %rd17995;
	addc.cc.u64 %rd26, %rd26, %rd17996;
	addc.u64 %rd27, %rd27, %rd17997;
	
	// end inline asm
	xor.b64  	%rd5837, %rd5819, %rd22;
	// begin inline asm
	add.cc.u64 %rd22, %rd22, %rd17992;
	addc.cc.u64 %rd5837, %rd5837, %rd17993;
	addc.cc.u64 %rd24, %rd24, %rd17994;
	addc.cc.u64 %rd25, %rd25, %rd17995;
	addc.cc.u64 %rd26, %rd26, %rd17996;
	addc.u64 %rd27, %rd27, %rd17997;
	
	// end inline asm
	xor.b64  	%rd5855, %rd5837, %rd22;
	// begin inline asm
	add.cc.u64 %rd22, %rd22, %rd17992;
	addc.cc.u64 %rd5855, %rd5855, %rd17993;
	addc.cc.u64 %rd24, %rd24, %rd17994;
	addc.cc.u64 %rd25, %rd25, %rd17995;
	addc.cc.u64 %rd26, %rd26, %rd17996;
	addc.u64 %rd27, %rd27, %rd17997;
	
	// end inline asm
	xor.b64  	%rd5873, %rd5855, %rd22;
	// begin inline asm
	add.cc.u64 %rd22, %rd22, %rd17992;
	addc.cc.u64 %rd5873, %rd5873, %rd17993;
	addc.cc.u64 %rd24, %rd24, %rd17994;
	addc.cc.u64 %rd25, %rd25, %rd17995;
	addc.cc.u64 %rd26, %rd26, %rd17996;
	addc.u64 %rd27, %rd27, %rd17997;
	
	// end inline asm
	xor.b64  	%rd5891, %rd5873, %rd22;
	// begin inline asm
	add.cc.u64 %rd22, %rd22, %rd17992;
	addc.cc.u64 %rd5891, %rd5891, %rd17993;
	addc.cc.u64 %rd24, %rd24, %rd17994;
	addc.cc.u64 %rd25, %rd25, %rd17995;
	addc.cc.u64 %rd26, %rd26, %rd17996;
	addc.u64 %rd27, %rd27, %rd17997;
	
	// end inline asm
	xor.b64  	%rd5909, %rd5891, %rd22;
	// begin inline asm
	add.cc.u64 %rd22, %rd22, %rd17992;
	addc.cc.u64 %rd5909, %rd5909, %rd17993;
	addc.cc.u64 %rd24, %rd24, %rd17994;
	addc.cc.u64 %rd25, %rd25, %rd17995;
	addc.cc.u64 %rd26, %rd26, %rd17996;
	addc.u64 %rd27, %rd27, %rd17997;
	
	// end inline asm
	xor.b64  	%rd5927, %rd5909, %rd22;
	// begin inline asm
	add.cc.u64 %rd22, %rd22, %rd17992;
	addc.cc.u64 %rd5927, %rd5927, %rd17993;
	addc.cc.u64 %rd24, %rd24, %rd17994;
	addc.cc.u64 %rd25, %rd25, %rd17995;
	addc.cc.u64 %rd26, %rd26, %rd17996;
	addc.u64 %rd27, %rd27, %rd17997;
	
	// end inline asm
	xor.b64  	%rd5945, %rd5927, %rd22;
	// begin inline asm
	add.cc.u64 %rd22, %rd22, %rd17992;
	addc.cc.u64 %rd5945, %rd5945, %rd17993;
	addc.cc.u64 %rd24, %rd24, %rd17994;
	addc.cc.u64 %rd25, %rd25, %rd17995;
	addc.cc.u64 %rd26, %rd26, %rd17996;
	addc.u64 %rd27, %rd27, %rd17997;
	
	// end inline asm
	xor.b64  	%rd5963, %rd5945, %rd22;
	// begin inline asm
	add.cc.u64 %rd22, %rd22, %rd17992;
	addc.cc.u64 %rd5963, %rd5963, %rd17993;
	addc.cc.u64 %rd24, %rd24, %rd17994;
	addc.cc.u64 %rd25, %rd25, %rd17995;
	addc.cc.u64 %rd26, %rd26, %rd17996;
	addc.u64 %rd27, %rd27, %rd17997;
	
	// end inline asm
	xor.b64  	%rd5981, %rd5963, %rd22;
	// begin inline asm
	add.cc.u64 %rd22, %rd22, %rd17992;
	addc.cc.u64 %rd5981, %rd5981, %rd17993;
	addc.cc.u64 %rd24, %rd24, %rd17994;
	addc.cc.u64 %rd25, %rd25, %rd17995;
	addc.cc.u64 %rd26, %rd26, %rd17996;
	addc.u64 %rd27, %rd27, %rd17997;
	
	// end inline asm
	xor.b64  	%rd5999, %rd5981, %rd22;
	// begin inline asm
	add.cc.u64 %rd22, %rd22, %rd17992;
	addc.cc.u64 %rd5999, %rd5999, %rd17993;
	addc.cc.u64 %rd24, %rd24, %rd17994;
	addc.cc.u64 %rd25, %rd25, %rd17995;
	addc.cc.u64 %rd26, %rd26, %rd17996;
	addc.u64 %rd27, %rd27, %rd17997;
	
	// end inline asm
	xor.b64  	%rd6017, %rd5999, %rd22;
	// begin inline asm
	add.cc.u64 %rd22, %rd22, %rd17992;
	addc.cc.u64 %rd6017, %rd6017, %rd17993;
	addc.cc.u64 %rd24, %rd24, %rd17994;
	addc.cc.u64 %rd25, %rd25, %rd17995;
	addc.cc.u64 %rd26, %rd26, %rd17996;
	addc.u64 %rd27, %rd27, %rd17997;
	
	// end inline asm
	xor.b64  	%rd6035, %rd6017, %rd22;
	// begin inline asm
	add.cc.u64 %rd22, %rd22, %rd17992;
	addc.cc.u64 %rd6035, %rd6035, %rd17993;
	addc.cc.u64 %rd24, %rd24, %rd17994;
	addc.cc.u64 %rd25, %rd25, %rd17995;
	addc.cc.u64 %rd26, %rd26, %rd17996;
	addc.u64 %rd27, %rd27, %rd17997;
	
	// end inline asm
	xor.b64  	%rd6053, %rd6035, %rd22;
	// begin inline asm
	add.cc.u64 %rd22, %rd22, %rd17992;
	addc.cc.u64 %rd6053, %rd6053, %rd17993;
	addc.cc.u64 %rd24, %rd24, %rd17994;
	addc.cc.u64 %rd25, %rd25, %rd17995;
	addc.cc.u64 %rd26, %rd26, %rd17996;
	addc.u64 %rd27, %rd27, %rd17997;
	
	// end inline asm
	xor.b64  	%rd6071, %rd6053, %rd22;
	// begin inline asm
	add.cc.u64 %rd22, %rd22, %rd17992;
	addc.cc.u64 %rd6071, %rd6071, %rd17993;
	addc.cc.u64 %rd24, %rd24, %rd17994;
	addc.cc.u64 %rd25, %rd25, %rd17995;
	addc.cc.u64 %rd26, %rd26, %rd17996;
	addc.u64 %rd27, %rd27, %rd17997;
	
	// end inline asm
	xor.b64  	%rd6089, %rd6071, %rd22;
	// begin inline asm
	add.cc.u64 %rd22, %rd22, %rd17992;
	addc.cc.u64 %rd6089, %rd6089, %rd17993;
	addc.cc.u64 %rd24, %rd24, %rd17994;
	addc.cc.u64 %rd25, %rd25, %rd17995;
	addc.cc.u64 %rd26, %rd26, %rd17996;
	addc.u64 %rd27, %rd27, %rd17997;
	
	// end inline asm
	xor.b64  	%rd6107, %rd6089, %rd22;
	// begin inline asm
	add.cc.u64 %rd22, %rd22, %rd17992;
	addc.cc.u64 %rd6107, %rd6107, %rd17993;
	addc.cc.u64 %rd24, %rd24, %rd17994;
	addc.cc.u64 %rd25, %rd25, %rd17995;
	addc.cc.u64 %rd26, %rd26, %rd17996;
	addc.u64 %rd27, %rd27, %rd17997;
	
	// end inline asm
	xor.b64  	%rd6125, %rd6107, %rd22;
	// begin inline asm
	add.cc.u64 %rd22, %rd22, %rd17992;
	addc.cc.u64 %rd6125, %rd6125, %rd17993;
	addc.cc.u64 %rd24, %rd24, %rd17994;
	addc.cc.u64 %rd25, %rd25, %rd17995;
	addc.cc.u64 %rd26, %rd26, %rd17996;
	addc.u64 %rd27, %rd27, %rd17997;
	
	// end inline asm
	xor.b64  	%rd6143, %rd6125, %rd22;
	// begin inline asm
	add.cc.u64 %rd22, %rd22, %rd17992;
	addc.cc.u64 %rd6143, %rd6143, %rd17993;
	addc.cc.u64 %rd24, %rd24, %rd17994;
	addc.cc.u64 %rd25, %rd25, %rd17995;
	addc.cc.u64 %rd26, %rd26, %rd17996;
	addc.u64 %rd27, %rd27, %rd17997;
	
	// end inline asm
	xor.b64  	%rd6161, %rd6143, %rd22;
	// begin inline asm
	add.cc.u64 %rd22, %rd22, %rd17992;
	addc.cc.u64 %rd6161, %rd6161, %rd17993;
	addc.cc.u64 %rd24, %rd24, %rd17994;
	addc.cc.u64 %rd25, %rd25, %rd17995;
	addc.cc.u64 %rd26, %rd26, %rd17996;
	addc.u64 %rd27, %rd27, %rd17997;
	
	// end inline asm
	xor.b64  	%rd6179, %rd6161, %rd22;
	// begin inline asm
	add.cc.u64 %rd22, %rd22, %rd17992;
	addc.cc.u64 %rd6179, %rd6179, %rd17993;
	addc.cc.u64 %rd24, %rd24, %rd17994;
	addc.cc.u64 %rd25, %rd25, %rd17995;
	addc.cc.u64 %rd26, %rd26, %rd17996;
	addc.u64 %rd27, %rd27, %rd17997;
	
	// end inline asm
	xor.b64  	%rd6197, %rd6179, %rd22;
	// begin inline asm
	add.cc.u64 %rd22, %rd22, %rd17992;
	addc.cc.u64 %rd6197, %rd6197, %rd17993;
	addc.cc.u64 %rd24, %rd24, %rd17994;
	addc.cc.u64 %rd25, %rd25, %rd17995;
	addc.cc.u64 %rd26, %rd26, %rd17996;
	addc.u64 %rd27, %rd27, %rd17997;
	
	// end inline asm
	xor.b64  	%rd6215, %rd6197, %rd22;
	// begin inline asm
	add.cc.u64 %rd22, %rd22, %rd17992;
	addc.cc.u64 %rd6215, %rd6215, %rd17993;
	addc.cc.u64 %rd24, %rd24, %rd17994;
	addc.cc.u64 %rd25, %rd25, %rd17995;
	addc.cc.u64 %rd26, %rd26, %rd17996;
	addc.u64 %rd27, %rd27, %rd17997;
	
	// end inline asm
	xor.b64  	%rd6233, %rd6215, %rd22;
	// begin inline asm
	add.cc.u64 %rd22, %rd22, %rd17992;
	addc.cc.u64 %rd6233, %rd6233, %rd17993;
	addc.cc.u64 %rd24, %rd24, %rd17994;
	addc.cc.u64 %rd25, %rd25, %rd17995;
	addc.cc.u64 %rd26, %rd26, %rd17996;
	addc.u64 %rd27, %rd27, %rd17997;
	
	// end inline asm
	xor.b64  	%rd6251, %rd6233, %rd22;
	// begin inline asm
	add.cc.u64 %rd22, %rd22, %rd17992;
	addc.cc.u64 %rd6251, %rd6251, %rd17993;
	addc.cc.u64 %rd24, %rd24, %rd17994;
	addc.cc.u64 %rd25, %rd25, %rd17995;
	addc.cc.u64 %rd26, %rd26, %rd17996;
	addc.u64 %rd27, %rd27, %rd17997;
	
	// end inline asm
	xor.b64  	%rd6269, %rd6251, %rd22;
	// begin inline asm
	add.cc.u64 %rd22, %rd22, %rd17992;
	addc.cc.u64 %rd6269, %rd6269, %rd17993;
	addc.cc.u64 %rd24, %rd24, %rd17994;
	addc.cc.u64 %rd25, %rd25, %rd17995;
	addc.cc.u64 %rd26, %rd26, %rd17996;
	addc.u64 %rd27, %rd27, %rd17997;
	
	// end inline asm
	xor.b64  	%rd6287, %rd6269, %rd22;
	// begin inline asm
	add.cc.u64 %rd22, %rd22, %rd17992;
	addc.cc.u64 %rd6287, %rd6287, %rd17993;
	addc.cc.u64 %rd24, %rd24, %rd17994;
	addc.cc.u64 %rd25, %rd25, %rd17995;
	addc.cc.u64 %rd26, %rd26, %rd17996;
	addc.u64 %rd27, %rd27, %rd17997;
	
	// end inline asm
	xor.b64  	%rd6305, %rd6287, %rd22;
	// begin inline asm
	add.cc.u64 %rd22, %rd22, %rd17992;
	addc.cc.u64 %rd6305, %rd6305, %rd17993;
	addc.cc.u64 %rd24, %rd24, %rd17994;
	addc.cc.u64 %rd25, %rd25, %rd17995;
	addc.cc.u64 %rd26, %rd26, %rd17996;
	addc.u64 %rd27, %rd27, %rd17997;
	
	// end inline asm
	xor.b64  	%rd6323, %rd6305, %rd22;
	// begin inline asm
	add.cc.u64 %rd22, %rd22, %rd17992;
	addc.cc.u64 %rd6323, %rd6323, %rd17993;
	addc.cc.u64 %rd24, %rd24, %rd17994;
	addc.cc.u64 %rd25, %rd25, %rd17995;
	addc.cc.u64 %rd26, %rd26, %rd17996;
	addc.u64 %rd27, %rd27, %rd17997;
	
	// end inline asm
	xor.b64  	%rd6341, %rd6323, %rd22;
	// begin inline asm
	add.cc.u64 %rd22, %rd22, %rd17992;
	addc.cc.u64 %rd6341, %rd6341, %rd17993;
	addc.cc.u64 %rd24, %rd24, %rd17994;
	addc.cc.u64 %rd25, %rd25, %rd17995;
	addc.cc.u64 %rd26, %rd26, %rd17996;
	addc.u64 %rd27, %rd27, %rd17997;
	
	// end inline asm
	xor.b64  	%rd6359, %rd6341, %rd22;
	// begin inline asm
	add.cc.u64 %rd22, %rd22, %rd17992;
	addc.cc.u64 %rd6359, %rd6359, %rd17993;
	addc.cc.u64 %rd24, %rd24, %rd17994;
	addc.cc.u64 %rd25, %rd25, %rd17995;
	addc.cc.u64 %rd26, %rd26, %rd17996;
	addc.u64 %rd27, %rd27, %rd17997;
	
	// end inline asm
	xor.b64  	%rd6377, %rd6359, %rd22;
	// begin inline asm
	add.cc.u64 %rd22, %rd22, %rd17992;
	addc.cc.u64 %rd6377, %rd6377, %rd17993;
	addc.cc.u64 %rd24, %rd24, %rd17994;
	addc.cc.u64 %rd25, %rd25, %rd17995;
	addc.cc.u64 %rd26, %rd26, %rd17996;
	addc.u64 %rd27, %rd27, %rd17997;
	
	// end inline asm
	xor.b64  	%rd6395, %rd6377, %rd22;
	mov.u64 	%rd6415, %rd25;
	mov.u64 	%rd6417, %rd27;
	mov.u64 	%rd6412, %rd22;
	mov.u64 	%rd6414, %rd24;
	mov.u64 	%rd6416, %rd26;
	// begin inline asm
	add.cc.u64 %rd6412, %rd6412, %rd17992;
	addc.cc.u64 %rd6395, %rd6395, %rd17993;
	addc.cc.u64 %rd6414, %rd6414, %rd17994;
	addc.cc.u64 %rd6415, %rd6415, %rd17995;
	addc.cc.u64 %rd6416, %rd6416, %rd17996;
	addc.u64 %rd6417, %rd6417, %rd17997;
	
	// end inline asm
	xor.b64  	%rd6413, %rd6395, %rd6412;
	// begin inline asm
	add.cc.u64 %rd6412, %rd6412, %rd17992;
	addc.cc.u64 %rd6413, %rd6413, %rd17993;
	addc.cc.u64 %rd6414, %rd6414, %rd17994;
	addc.cc.u64 %rd6415, %rd6415, %rd17995;
	addc.cc.u64 %rd6416, %rd6416, %rd17996;
	addc.u64 %rd6417, %rd6417, %rd17997;
	
	// end inline asm
	xor.b64  	%rd6431, %rd6413, %rd6412;
	// begin inline asm
	add.cc.u64 %rd6412, %rd6412, %rd17992;
	addc.cc.u64 %rd6431, %rd6431, %rd17993;
	addc.cc.u64 %rd6414, %rd6414, %rd17994;
	addc.cc.u64 %rd6415, %rd6415, %rd17995;
	addc.cc.u64 %rd6416, %rd6416, %rd17996;
	addc.u64 %rd6417, %rd6417, %rd17997;
	
	// end inline asm
	xor.b64  	%rd6449, %rd6431, %rd6412;
	// begin inline asm
	add.cc.u64 %rd6412, %rd6412, %rd17992;
	addc.cc.u64 %rd6449, %rd6449, %rd17993;
	addc.cc.u64 %rd6414, %rd6414, %rd17994;
	addc.cc.u64 %rd6415, %rd6415, %rd17995;
	addc.cc.u64 %rd6416, %rd6416, %rd17996;
	addc.u64 %rd6417, %rd6417, %rd17997;
	
	// end inline asm
	xor.b64  	%rd6467, %rd6449, %rd6412;
	// begin inline asm
	add.cc.u64 %rd6412, %rd6412, %rd17992;
	addc.cc.u64 %rd6467, %rd6467, %rd17993;
	addc.cc.u64 %rd6414, %rd6414, %rd17994;
	addc.cc.u64 %rd6415, %rd6415, %rd17995;
	addc.cc.u64 %rd6416, %rd6416, %rd17996;
	addc.u64 %rd6417, %rd6417, %rd17997;
	
	// end inline asm
	xor.b64  	%rd6485, %rd6467, %rd6412;
	// begin inline asm
	add.cc.u64 %rd6412, %rd6412, %rd17992;
	addc.cc.u64 %rd6485, %rd6485, %rd17993;
	addc.cc.u64 %rd6414, %rd6414, %rd17994;
	addc.cc.u64 %rd6415, %rd6415, %rd17995;
	addc.cc.u64 %rd6416, %rd6416, %rd17996;
	addc.u64 %rd6417, %rd6417, %rd17997;
	
	// end inline asm
	xor.b64  	%rd6503, %rd6485, %rd6412;
	// begin inline asm
	add.cc.u64 %rd6412, %rd6412, %rd17992;
	addc.cc.u64 %rd6503, %rd6503, %rd17993;
	addc.cc.u64 %rd6414, %rd6414, %rd17994;
	addc.cc.u64 %rd6415, %rd6415, %rd17995;
	addc.cc.u64 %rd6416, %rd6416, %rd17996;
	addc.u64 %rd6417, %rd6417, %rd17997;
	
	// end inline asm
	xor.b64  	%rd6521, %rd6503, %rd6412;
	// begin inline asm
	add.cc.u64 %rd6412, %rd6412, %rd17992;
	addc.cc.u64 %rd6521, %rd6521, %rd17993;
	addc.cc.u64 %rd6414, %rd6414, %rd17994;
	addc.cc.u64 %rd6415, %rd6415, %rd17995;
	addc.cc.u64 %rd6416, %rd6416, %rd17996;
	addc.u64 %rd6417, %rd6417, %rd17997;
	
	// end inline asm
	xor.b64  	%rd6539, %rd6521, %rd6412;
	// begin inline asm
	add.cc.u64 %rd6412, %rd6412, %rd17992;
	addc.cc.u64 %rd6539, %rd6539, %rd17993;
	addc.cc.u64 %rd6414, %rd6414, %rd17994;
	addc.cc.u64 %rd6415, %rd6415, %rd17995;
	addc.cc.u64 %rd6416, %rd6416, %rd17996;
	addc.u64 %rd6417, %rd6417, %rd17997;
	
	// end inline asm
	xor.b64  	%rd6557, %rd6539, %rd6412;
	// begin inline asm
	add.cc.u64 %rd6412, %rd6412, %rd17992;
	addc.cc.u64 %rd6557, %rd6557, %rd17993;
	addc.cc.u64 %rd6414, %rd6414, %rd17994;
	addc.cc.u64 %rd6415, %rd6415, %rd17995;
	addc.cc.u64 %rd6416, %rd6416, %rd17996;
	addc.u64 %rd6417, %rd6417, %rd17997;
	
	// end inline asm
	xor.b64  	%rd6575, %rd6557, %rd6412;
	// begin inline asm
	add.cc.u64 %rd6412, %rd6412, %rd17992;
	addc.cc.u64 %rd6575, %rd6575, %rd17993;
	addc.cc.u64 %rd6414, %rd6414, %rd17994;
	addc.cc.u64 %rd6415, %rd6415, %rd17995;
	addc.cc.u64 %rd6416, %rd6416, %rd17996;
	addc.u64 %rd6417, %rd6417, %rd17997;
	
	// end inline asm
	xor.b64  	%rd6593, %rd6575, %rd6412;
	// begin inline asm
	add.cc.u64 %rd6412, %rd6412, %rd17992;
	addc.cc.u64 %rd6593, %rd6593, %rd17993;
	addc.cc.u64 %rd6414, %rd6414, %rd17994;
	addc.cc.u64 %rd6415, %rd6415, %rd17995;
	addc.cc.u64 %rd6416, %rd6416, %rd17996;
	addc.u64 %rd6417, %rd6417, %rd17997;
	
	// end inline asm
	xor.b64  	%rd6611, %rd6593, %rd6412;
	// begin inline asm
	add.cc.u64 %rd6412, %rd6412, %rd17992;
	addc.cc.u64 %rd6611, %rd6611, %rd17993;
	addc.cc.u64 %rd6414, %rd6414, %rd17994;
	addc.cc.u64 %rd6415, %rd6415, %rd17995;
	addc.cc.u64 %rd6416, %rd6416, %rd17996;
	addc.u64 %rd6417, %rd6417, %rd17997;
	
	// end inline asm
	xor.b64  	%rd6629, %rd6611, %rd6412;
	// begin inline asm
	add.cc.u64 %rd6412, %rd6412, %rd17992;
	addc.cc.u64 %rd6629, %rd6629, %rd17993;
	addc.cc.u64 %rd6414, %rd6414, %rd17994;
	addc.cc.u64 %rd6415, %rd6415, %rd17995;
	addc.cc.u64 %rd6416, %rd6416, %rd17996;
	addc.u64 %rd6417, %rd6417, %rd17997;
	
	// end inline asm
	xor.b64  	%rd6647, %rd6629, %rd6412;
	// begin inline asm
	add.cc.u64 %rd6412, %rd6412, %rd17992;
	addc.cc.u64 %rd6647, %rd6647, %rd17993;
	addc.cc.u64 %rd6414, %rd6414, %rd17994;
	addc.cc.u64 %rd6415, %rd6415, %rd17995;
	addc.cc.u64 %rd6416, %rd6416, %rd17996;
	addc.u64 %rd6417, %rd6417, %rd17997;
	
	// end inline asm
	xor.b64  	%rd6665, %rd6647, %rd6412;
	// begin inline asm
	add.cc.u64 %rd6412, %rd6412, %rd17992;
	addc.cc.u64 %rd6665, %rd6665, %rd17993;
	addc.cc.u64 %rd6414, %rd6414, %rd17994;
	addc.cc.u64 %rd6415, %rd6415, %rd17995;
	addc.cc.u64 %rd6416, %rd6416, %rd17996;
	addc.u64 %rd6417, %rd6417, %rd17997;
	
	// end inline asm
	xor.b64  	%rd6683, %rd6665, %rd6412;
	// begin inline asm
	add.cc.u64 %rd6412, %rd6412, %rd17992;
	addc.cc.u64 %rd6683, %rd6683, %rd17993;
	addc.cc.u64 %rd6414, %rd6414, %rd17994;
	addc.cc.u64 %rd6415, %rd6415, %rd17995;
	addc.cc.u64 %rd6416, %rd6416, %rd17996;
	addc.u64 %rd6417, %rd6417, %rd17997;
	
	// end inline asm
	xor.b64  	%rd6701, %rd6683, %rd6412;
	// begin inline asm
	add.cc.u64 %rd6412, %rd6412, %rd17992;
	addc.cc.u64 %rd6701, %rd6701, %rd17993;
	addc.cc.u64 %rd6414, %rd6414, %rd17994;
	addc.cc.u64 %rd6415, %rd6415, %rd17995;
	addc.cc.u64 %rd6416, %rd6416, %rd17996;
	addc.u64 %rd6417, %rd6417, %rd17997;
	
	// end inline asm
	xor.b64  	%rd6719, %rd6701, %rd6412;
	// begin inline asm
	add.cc.u64 %rd6412, %rd6412, %rd17992;
	addc.cc.u64 %rd6719, %rd6719, %rd17993;
	addc.cc.u64 %rd6414, %rd6414, %rd17994;
	addc.cc.u64 %rd6415, %rd6415, %rd17995;
	addc.cc.u64 %rd6416, %rd6416, %rd17996;
	addc.u64 %rd6417, %rd6417, %rd17997;
	
	// end inline asm
	xor.b64  	%rd6737, %rd6719, %rd6412;
	// begin inline asm
	add.cc.u64 %rd6412, %rd6412, %rd17992;
	addc.cc.u64 %rd6737, %rd6737, %rd17993;
	addc.cc.u64 %rd6414, %rd6414, %rd17994;
	addc.cc.u64 %rd6415, %rd6415, %rd17995;
	addc.cc.u64 %rd6416, %rd6416, %rd17996;
	addc.u64 %rd6417, %rd6417, %rd17997;
	
	// end inline asm
	xor.b64  	%rd6755, %rd6737, %rd6412;
	// begin inline asm
	add.cc.u64 %rd6412, %rd6412, %rd17992;
	addc.cc.u64 %rd6755, %rd6755, %rd17993;
	addc.cc.u64 %rd6414, %rd6414, %rd17994;
	addc.cc.u64 %rd6415, %rd6415, %rd17995;
	addc.cc.u64 %rd6416, %rd6416, %rd17996;
	addc.u64 %rd6417, %rd6417, %rd17997;
	
	// end inline asm
	xor.b64  	%rd6773, %rd6755, %rd6412;
	// begin inline asm
	add.cc.u64 %rd6412, %rd6412, %rd17992;
	addc.cc.u64 %rd6773, %rd6773, %rd17993;
	addc.cc.u64 %rd6414, %rd6414, %rd17994;
	addc.cc.u64 %rd6415, %rd6415, %rd17995;
	addc.cc.u64 %rd6416, %rd6416, %rd17996;
	addc.u64 %rd6417, %rd6417, %rd17997;
	
	// end inline asm
	xor.b64  	%rd6791, %rd6773, %rd6412;
	// begin inline asm
	add.cc.u64 %rd6412, %rd6412, %rd17992;
	addc.cc.u64 %rd6791, %rd6791, %rd17993;
	addc.cc.u64 %rd6414, %rd6414, %rd17994;
	addc.cc.u64 %rd6415, %rd6415, %rd17995;
	addc.cc.u64 %rd6416, %rd6416, %rd17996;
	addc.u64 %rd6417, %rd6417, %rd17997;
	
	// end inline asm
	xor.b64  	%rd6809, %rd6791, %rd6412;
	// begin inline asm
	add.cc.u64 %rd6412, %rd6412, %rd17992;
	addc.cc.u64 %rd6809, %rd6809, %rd17993;
	addc.cc.u64 %rd6414, %rd6414, %rd17994;
	addc.cc.u64 %rd6415, %rd6415, %rd17995;
	addc.cc.u64 %rd6416, %rd6416, %rd17996;
	addc.u64 %rd6417, %rd6417, %rd17997;
	
	// end inline asm
	xor.b64  	%rd6827, %rd6809, %rd6412;
	// begin inline asm
	add.cc.u64 %rd6412, %rd6412, %rd17992;
	addc.cc.u64 %rd6827, %rd6827, %rd17993;
	addc.cc.u64 %rd6414, %rd6414, %rd17994;
	addc.cc.u64 %rd6415, %rd6415, %rd17995;
	addc.cc.u64 %rd6416, %rd6416, %rd17996;
	addc.u64 %rd6417, %rd6417, %rd17997;
	
	// end inline asm
	xor.b64  	%rd6845, %rd6827, %rd6412;
	// begin inline asm
	add.cc.u64 %rd6412, %rd6412, %rd17992;
	addc.cc.u64 %rd6845, %rd6845, %rd17993;
	addc.cc.u64 %rd6414, %rd6414, %rd17994;
	addc.cc.u64 %rd6415, %rd6415, %rd17995;
	addc.cc.u64 %rd6416, %rd6416, %rd17996;
	addc.u64 %rd6417, %rd6417, %rd17997;
	
	// end inline asm
	xor.b64  	%rd6863, %rd6845, %rd6412;
	// begin inline asm
	add.cc.u64 %rd6412, %rd6412, %rd17992;
	addc.cc.u64 %rd6863, %rd6863, %rd17993;
	addc.cc.u64 %rd6414, %rd6414, %rd17994;
	addc.cc.u64 %rd6415, %rd6415, %rd17995;
	addc.cc.u64 %rd6416, %rd6416, %rd17996;
	addc.u64 %rd6417, %rd6417, %rd17997;
	
	// end inline asm
	xor.b64  	%rd6881, %rd6863, %rd6412;
	// begin inline asm
	add.cc.u64 %rd6412, %rd6412, %rd17992;
	addc.cc.u64 %rd6881, %rd6881, %rd17993;
	addc.cc.u64 %rd6414, %rd6414, %rd17994;
	addc.cc.u64 %rd6415, %rd6415, %rd17995;
	addc.cc.u64 %rd6416, %rd6416, %rd17996;
	addc.u64 %rd6417, %rd6417, %rd17997;
	
	// end inline asm
	xor.b64  	%rd6899, %rd6881, %rd6412;
	// begin inline asm
	add.cc.u64 %rd6412, %rd6412, %rd17992;
	addc.cc.u64 %rd6899, %rd6899, %rd17993;
	addc.cc.u64 %rd6414, %rd6414, %rd17994;
	addc.cc.u64 %rd6415, %rd6415, %rd17995;
	addc.cc.u64 %rd6416, %rd6416, %rd17996;
	addc.u64 %rd6417, %rd6417, %rd17997;
	
	// end inline asm
	xor.b64  	%rd6917, %rd6899, %rd6412;
	// begin inline asm
	add.cc.u64 %rd6412, %rd6412, %rd17992;
	addc.cc.u64 %rd6917, %rd6917, %rd17993;
	addc.cc.u64 %rd6414, %rd6414, %rd17994;
	addc.cc.u64 %rd6415, %rd6415, %rd17995;
	addc.cc.u64 %rd6416, %rd6416, %rd17996;
	addc.u64 %rd6417, %rd6417, %rd17997;
	
	// end inline asm
	xor.b64  	%rd6935, %rd6917, %rd6412;
	// begin inline asm
	add.cc.u64 %rd6412, %rd6412, %rd17992;
	addc.cc.u64 %rd6935, %rd6935, %rd17993;
	addc.cc.u64 %rd6414, %rd6414, %rd17994;
	addc.cc.u64 %rd6415, %rd6415, %rd17995;
	addc.cc.u64 %rd6416, %rd6416, %rd17996;
	addc.u64 %rd6417, %rd6417, %rd17997;
	
	// end inline asm
	xor.b64  	%rd6953, %rd6935, %rd6412;
	// begin inline asm
	add.cc.u64 %rd6412, %rd6412, %rd17992;
	addc.cc.u64 %rd6953, %rd6953, %rd17993;
	addc.cc.u64 %rd6414, %rd6414, %rd17994;
	addc.cc.u64 %rd6415, %rd6415, %rd17995;
	addc.cc.u64 %rd6416, %rd6416, %rd17996;
	addc.u64 %rd6417, %rd6417, %rd17997;
	
	// end inline asm
	xor.b64  	%rd6971, %rd6953, %rd6412;
	// begin inline asm
	add.cc.u64 %rd6412, %rd6412, %rd17992;
	addc.cc.u64 %rd6971, %rd6971, %rd17993;
	addc.cc.u64 %rd6414, %rd6414, %rd17994;
	addc.cc.u64 %rd6415, %rd6415, %rd17995;
	addc.cc.u64 %rd6416, %rd6416, %rd17996;
	addc.u64 %rd6417, %rd6417, %rd17997;
	
	// end inline asm
	xor.b64  	%rd6989, %rd6971, %rd6412;
	// begin inline asm
	add.cc.u64 %rd6412, %rd6412, %rd17992;
	addc.cc.u64 %rd6989, %rd6989, %rd17993;
	addc.cc.u64 %rd6414, %rd6414, %rd17994;
	addc.cc.u64 %rd6415, %rd6415, %rd17995;
	addc.cc.u64 %rd6416, %rd6416, %rd17996;
	addc.u64 %rd6417, %rd6417, %rd17997;
	
	// end inline asm
	xor.b64  	%rd7007, %rd6989, %rd6412;
	// begin inline asm
	add.cc.u64 %rd6412, %rd6412, %rd17992;
	addc.cc.u64 %rd7007, %rd7007, %rd17993;
	addc.cc.u64 %rd6414, %rd6414, %rd17994;
	addc.cc.u64 %rd6415, %rd6415, %rd17995;
	addc.cc.u64 %rd6416, %rd6416, %rd17996;
	addc.u64 %rd6417, %rd6417, %rd17997;
	
	// end inline asm
	xor.b64  	%rd7025, %rd7007, %rd6412;
	// begin inline asm
	add.cc.u64 %rd6412, %rd6412, %rd17992;
	addc.cc.u64 %rd7025, %rd7025, %rd17993;
	addc.cc.u64 %rd6414, %rd6414, %rd17994;
	addc.cc.u64 %rd6415, %rd6415, %rd17995;
	addc.cc.u64 %rd6416, %rd6416, %rd17996;
	addc.u64 %rd6417, %rd6417, %rd17997;
	
	// end inline asm
	xor.b64  	%rd7043, %rd7025, %rd6412;
	// begin inline asm
	add.cc.u64 %rd6412, %rd6412, %rd17992;
	addc.cc.u64 %rd7043, %rd7043, %rd17993;
	addc.cc.u64 %rd6414, %rd6414, %rd17994;
	addc.cc.u64 %rd6415, %rd6415, %rd17995;
	addc.cc.u64 %rd6416, %rd6416, %rd17996;
	addc.u64 %rd6417, %rd6417, %rd17997;
	
	// end inline asm
	xor.b64  	%rd7061, %rd7043, %rd6412;
	// begin inline asm
	add.cc.u64 %rd6412, %rd6412, %rd17992;
	addc.cc.u64 %rd7061, %rd7061, %rd17993;
	addc.cc.u64 %rd6414, %rd6414, %rd17994;
	addc.cc.u64 %rd6415, %rd6415, %rd17995;
	addc.cc.u64 %rd6416, %rd6416, %rd17996;
	addc.u64 %rd6417, %rd6417, %rd17997;
	
	// end inline asm
	xor.b64  	%rd7079, %rd7061, %rd6412;
	// begin inline asm
	add.cc.u64 %rd6412, %rd6412, %rd17992;
	addc.cc.u64 %rd7079, %rd7079, %rd17993;
	addc.cc.u64 %rd6414, %rd6414, %rd17994;
	addc.cc.u64 %rd6415, %rd6415, %rd17995;
	addc.cc.u64 %rd6416, %rd6416, %rd17996;
	addc.u64 %rd6417, %rd6417, %rd17997;
	
	// end inline asm
	xor.b64  	%rd7097, %rd7079, %rd6412;
	// begin inline asm
	add.cc.u64 %rd6412, %rd6412, %rd17992;
	addc.cc.u64 %rd7097, %rd7097, %rd17993;
	addc.cc.u64 %rd6414, %rd6414, %rd17994;
	addc.cc.u64 %rd6415, %rd6415, %rd17995;
	addc.cc.u64 %rd6416, %rd6416, %rd17996;
	addc.u64 %rd6417, %rd6417, %rd17997;
	
	// end inline asm
	xor.b64  	%rd7115, %rd7097, %rd6412;
	// begin inline asm
	add.cc.u64 %rd6412, %rd6412, %rd17992;
	addc.cc.u64 %rd7115, %rd7115, %rd17993;
	addc.cc.u64 %rd6414, %rd6414, %rd17994;
	addc.cc.u64 %rd6415, %rd6415, %rd17995;
	addc.cc.u64 %rd6416, %rd6416, %rd17996;
	addc.u64 %rd6417, %rd6417, %rd17997;
	
	// end inline asm
	xor.b64  	%rd7133, %rd7115, %rd6412;
	// begin inline asm
	add.cc.u64 %rd6412, %rd6412, %rd17992;
	addc.cc.u64 %rd7133, %rd7133, %rd17993;
	addc.cc.u64 %rd6414, %rd6414, %rd17994;
	addc.cc.u64 %rd6415, %rd6415, %rd17995;
	addc.cc.u64 %rd6416, %rd6416, %rd17996;
	addc.u64 %rd6417, %rd6417, %rd17997;
	
	// end inline asm
	xor.b64  	%rd7151, %rd7133, %rd6412;
	// begin inline asm
	add.cc.u64 %rd6412, %rd6412, %rd17992;
	addc.cc.u64 %rd7151, %rd7151, %rd17993;
	addc.cc.u64 %rd6414, %rd6414, %rd17994;
	addc.cc.u64 %rd6415, %rd6415, %rd17995;
	addc.cc.u64 %rd6416, %rd6416, %rd17996;
	addc.u64 %rd6417, %rd6417, %rd17997;
	
	// end inline asm
	xor.b64  	%rd7169, %rd7151, %rd6412;
	// begin inline asm
	add.cc.u64 %rd6412, %rd6412, %rd17992;
	addc.cc.u64 %rd7169, %rd7169, %rd17993;
	addc.cc.u64 %rd6414, %rd6414, %rd17994;
	addc.cc.u64 %rd6415, %rd6415, %rd17995;
	addc.cc.u64 %rd6416, %rd6416, %rd17996;
	addc.u64 %rd6417, %rd6417, %rd17997;
	
	// end inline asm
	xor.b64  	%rd7187, %rd7169, %rd6412;
	// begin inline asm
	add.cc.u64 %rd6412, %rd6412, %rd17992;
	addc.cc.u64 %rd7187, %rd7187, %rd17993;
	addc.cc.u64 %rd6414, %rd6414, %rd17994;
	addc.cc.u64 %rd6415, %rd6415, %rd17995;
	addc.cc.u64 %rd6416, %rd6416, %rd17996;
	addc.u64 %rd6417, %rd6417, %rd17997;
	
	// end inline asm
	xor.b64  	%rd7205, %rd7187, %rd6412;
	// begin inline asm
	add.cc.u64 %rd6412, %rd6412, %rd17992;
	addc.cc.u64 %rd7205, %rd7205, %rd17993;
	addc.cc.u64 %rd6414, %rd6414, %rd17994;
	addc.cc.u64 %rd6415, %rd6415, %rd17995;
	addc.cc.u64 %rd6416, %rd6416, %rd17996;
	addc.u64 %rd6417, %rd6417, %rd17997;
	
	// end inline asm
	xor.b64  	%rd7223, %rd7205, %rd6412;
	// begin inline asm
	add.cc.u64 %rd6412, %rd6412, %rd17992;
	addc.cc.u64 %rd7223, %rd7223, %rd17993;
	addc.cc.u64 %rd6414, %rd6414, %rd17994;
	addc.cc.u64 %rd6415, %rd6415, %rd17995;
	addc.cc.u64 %rd6416, %rd6416, %rd17996;
	addc.u64 %rd6417, %rd6417, %rd17997;
	
	// end inline asm
	xor.b64  	%rd7241, %rd7223, %rd6412;
	// begin inline asm
	add.cc.u64 %rd6412, %rd6412, %rd17992;
	addc.cc.u64 %rd7241, %rd7241, %rd17993;
	addc.cc.u64 %rd6414, %rd6414, %rd17994;
	addc.cc.u64 %rd6415, %rd6415, %rd17995;
	addc.cc.u64 %rd6416, %rd6416, %rd17996;
	addc.u64 %rd6417, %rd6417, %rd17997;
	
	// end inline asm
	xor.b64  	%rd7259, %rd7241, %rd6412;
	// begin inline asm
	add.cc.u64 %rd6412, %rd6412, %rd17992;
	addc.cc.u64 %rd7259, %rd7259, %rd17993;
	addc.cc.u64 %rd6414, %rd6414, %rd17994;
	addc.cc.u64 %rd6415, %rd6415, %rd17995;
	addc.cc.u64 %rd6416, %rd6416, %rd17996;
	addc.u64 %rd6417, %rd6417, %rd17997;
	
	// end inline asm
	xor.b64  	%rd7277, %rd7259, %rd6412;
	// begin inline asm
	add.cc.u64 %rd6412, %rd6412, %rd17992;
	addc.cc.u64 %rd7277, %rd7277, %rd17993;
	addc.cc.u64 %rd6414, %rd6414, %rd17994;
	addc.cc.u64 %rd6415, %rd6415, %rd17995;
	addc.cc.u64 %rd6416, %rd6416, %rd17996;
	addc.u64 %rd6417, %rd6417, %rd17997;
	
	// end inline asm
	xor.b64  	%rd7295, %rd7277, %rd6412;
	// begin inline asm
	add.cc.u64 %rd6412, %rd6412, %rd17992;
	addc.cc.u64 %rd7295, %rd7295, %rd17993;
	addc.cc.u64 %rd6414, %rd6414, %rd17994;
	addc.cc.u64 %rd6415, %rd6415, %rd17995;
	addc.cc.u64 %rd6416, %rd6416, %rd17996;
	addc.u64 %rd6417, %rd6417, %rd17997;
	
	// end inline asm
	xor.b64  	%rd7313, %rd7295, %rd6412;
	// begin inline asm
	add.cc.u64 %rd6412, %rd6412, %rd17992;
	addc.cc.u64 %rd7313, %rd7313, %rd17993;
	addc.cc.u64 %rd6414, %rd6414, %rd17994;
	addc.cc.u64 %rd6415, %rd6415, %rd17995;
	addc.cc.u64 %rd6416, %rd6416, %rd17996;
	addc.u64 %rd6417, %rd6417, %rd17997;
	
	// end inline asm
	xor.b64  	%rd7331, %rd7313, %rd6412;
	// begin inline asm
	add.cc.u64 %rd6412, %rd6412, %rd17992;
	addc.cc.u64 %rd7331, %rd7331, %rd17993;
	addc.cc.u64 %rd6414, %rd6414, %rd17994;
	addc.cc.u64 %rd6415, %rd6415, %rd17995;
	addc.cc.u64 %rd6416, %rd6416, %rd17996;
	addc.u64 %rd6417, %rd6417, %rd17997;
	
	// end inline asm
	xor.b64  	%rd7349, %rd7331, %rd6412;
	// begin inline asm
	add.cc.u64 %rd6412, %rd6412, %rd17992;
	addc.cc.u64 %rd7349, %rd7349, %rd17993;
	addc.cc.u64 %rd6414, %rd6414, %rd17994;
	addc.cc.u64 %rd6415, %rd6415, %rd17995;
	addc.cc.u64 %rd6416, %rd6416, %rd17996;
	addc.u64 %rd6417, %rd6417, %rd17997;
	
	// end inline asm
	xor.b64  	%rd7367, %rd7349, %rd6412;
	// begin inline asm
	add.cc.u64 %rd6412, %rd6412, %rd17992;
	addc.cc.u64 %rd7367, %rd7367, %rd17993;
	addc.cc.u64 %rd6414, %rd6414, %rd17994;
	addc.cc.u64 %rd6415, %rd6415, %rd17995;
	addc.cc.u64 %rd6416, %rd6416, %rd17996;
	addc.u64 %rd6417, %rd6417, %rd17997;
	
	// end inline asm
	xor.b64  	%rd7385, %rd7367, %rd6412;
	// begin inline asm
	add.cc.u64 %rd6412, %rd6412, %rd17992;
	addc.cc.u64 %rd7385, %rd7385, %rd17993;
	addc.cc.u64 %rd6414, %rd6414, %rd17994;
	addc.cc.u64 %rd6415, %rd6415, %rd17995;
	addc.cc.u64 %rd6416, %rd6416, %rd17996;
	addc.u64 %rd6417, %rd6417, %rd17997;
	
	// end inline asm
	xor.b64  	%rd7403, %rd7385, %rd6412;
	// begin inline asm
	add.cc.u64 %rd6412, %rd6412, %rd17992;
	addc.cc.u64 %rd7403, %rd7403, %rd17993;
	addc.cc.u64 %rd6414, %rd6414, %rd17994;
	addc.cc.u64 %rd6415, %rd6415, %rd17995;
	addc.cc.u64 %rd6416, %rd6416, %rd17996;
	addc.u64 %rd6417, %rd6417, %rd17997;
	
	// end inline asm
	xor.b64  	%rd7421, %rd7403, %rd6412;
	// begin inline asm
	add.cc.u64 %rd6412, %rd6412, %rd17992;
	addc.cc.u64 %rd7421, %rd7421, %rd17993;
	addc.cc.u64 %rd6414, %rd6414, %rd17994;
	addc.cc.u64 %rd6415, %rd6415, %rd17995;
	addc.cc.u64 %rd6416, %rd6416, %rd17996;
	addc.u64 %rd6417, %rd6417, %rd17997;
	
	// end inline asm
	xor.b64  	%rd7439, %rd7421, %rd6412;
	// begin inline asm
	add.cc.u64 %rd6412, %rd6412, %rd17992;
	addc.cc.u64 %rd7439, %rd7439, %rd17993;
	addc.cc.u64 %rd6414, %rd6414, %rd17994;
	addc.cc.u64 %rd6415, %rd6415, %rd17995;
	addc.cc.u64 %rd6416, %rd6416, %rd17996;
	addc.u64 %rd6417, %rd6417, %rd17997;
	
	// end inline asm
	xor.b64  	%rd7457, %rd7439, %rd6412;
	// begin inline asm
	add.cc.u64 %rd6412, %rd6412, %rd17992;
	addc.cc.u64 %rd7457, %rd7457, %rd17993;
	addc.cc.u64 %rd6414, %rd6414, %rd17994;
	addc.cc.u64 %rd6415, %rd6415, %rd17995;
	addc.cc.u64 %rd6416, %rd6416, %rd17996;
	addc.u64 %rd6417, %rd6417, %rd17997;
	
	// end inline asm
	xor.b64  	%rd7475, %rd7457, %rd6412;
	// begin inline asm
	add.cc.u64 %rd6412, %rd6412, %rd17992;
	addc.cc.u64 %rd7475, %rd7475, %rd17993;
	addc.cc.u64 %rd6414, %rd6414, %rd17994;
	addc.cc.u64 %rd6415, %rd6415, %rd17995;
	addc.cc.u64 %rd6416, %rd6416, %rd17996;
	addc.u64 %rd6417, %rd6417, %rd17997;
	
	// end inline asm
	xor.b64  	%rd7493, %rd7475, %rd6412;
	// begin inline asm
	add.cc.u64 %rd6412, %rd6412, %rd17992;
	addc.cc.u64 %rd7493, %rd7493, %rd17993;
	addc.cc.u64 %rd6414, %rd6414, %rd17994;
	addc.cc.u64 %rd6415, %rd6415, %rd17995;
	addc.cc.u64 %rd6416, %rd6416, %rd17996;
	addc.u64 %rd6417, %rd6417, %rd17997;
	
	// end inline asm
	xor.b64  	%rd7511, %rd7493, %rd6412;
	// begin inline asm
	add.cc.u64 %rd6412, %rd6412, %rd17992;
	addc.cc.u64 %rd7511, %rd7511, %rd17993;
	addc.cc.u64 %rd6414, %rd6414, %rd17994;
	addc.cc.u64 %rd6415, %rd6415, %rd17995;
	addc.cc.u64 %rd6416, %rd6416, %rd17996;
	addc.u64 %rd6417, %rd6417, %rd17997;
	
	// end inline asm
	xor.b64  	%rd7529, %rd7511, %rd6412;
	// begin inline asm
	add.cc.u64 %rd6412, %rd6412, %rd17992;
	addc.cc.u64 %rd7529, %rd7529, %rd17993;
	addc.cc.u64 %rd6414, %rd6414, %rd17994;
	addc.cc.u64 %rd6415, %rd6415, %rd17995;
	addc.cc.u64 %rd6416, %rd6416, %rd17996;
	addc.u64 %rd6417, %rd6417, %rd17997;
	
	// end inline asm
	xor.b64  	%rd7547, %rd7529, %rd6412;
	// begin inline asm
	add.cc.u64 %rd6412, %rd6412, %rd17992;
	addc.cc.u64 %rd7547, %rd7547, %rd17993;
	addc.cc.u64 %rd6414, %rd6414, %rd17994;
	addc.cc.u64 %rd6415, %rd6415, %rd17995;
	addc.cc.u64 %rd6416, %rd6416, %rd17996;
	addc.u64 %rd6417, %rd6417, %rd17997;
	
	// end inline asm
	xor.b64  	%rd7565, %rd7547, %rd6412;
	// begin inline asm
	add.cc.u64 %rd6412, %rd6412, %rd17992;
	addc.cc.u64 %rd7565, %rd7565, %rd17993;
	addc.cc.u64 %rd6414, %rd6414, %rd17994;
	addc.cc.u64 %rd6415, %rd6415, %rd17995;
	addc.cc.u64 %rd6416, %rd6416, %rd17996;
	addc.u64 %rd6417, %rd6417, %rd17997;
	
	// end inline asm
	xor.b64  	%rd7583, %rd7565, %rd6412;
	// begin inline asm
	add.cc.u64 %rd6412, %rd6412, %rd17992;
	addc.cc.u64 %rd7583, %rd7583, %rd17993;
	addc.cc.u64 %rd6414, %rd6414, %rd17994;
	addc.cc.u64 %rd6415, %rd6415, %rd17995;
	addc.cc.u64 %rd6416, %rd6416, %rd17996;
	addc.u64 %rd6417, %rd6417, %rd17997;
	
	// end inline asm
	xor.b64  	%rd7601, %rd7583, %rd6412;
	// begin inline asm
	add.cc.u64 %rd6412, %rd6412, %rd17992;
	addc.cc.u64 %rd7601, %rd7601, %rd17993;
	addc.cc.u64 %rd6414, %rd6414, %rd17994;
	addc.cc.u64 %rd6415, %rd6415, %rd17995;
	addc.cc.u64 %rd6416, %rd6416, %rd17996;
	addc.u64 %rd6417, %rd6417, %rd17997;
	
	// end inline asm
	xor.b64  	%rd7619, %rd7601, %rd6412;
	// begin inline asm
	add.cc.u64 %rd6412, %rd6412, %rd17992;
	addc.cc.u64 %rd7619, %rd7619, %rd17993;
	addc.cc.u64 %rd6414, %rd6414, %rd17994;
	addc.cc.u64 %rd6415, %rd6415, %rd17995;
	addc.cc.u64 %rd6416, %rd6416, %rd17996;
	addc.u64 %rd6417, %rd6417, %rd17997;
	
	// end inline asm
	xor.b64  	%rd7637, %rd7619, %rd6412;
	// begin inline asm
	add.cc.u64 %rd6412, %rd6412, %rd17992;
	addc.cc.u64 %rd7637, %rd7637, %rd17993;
	addc.cc.u64 %rd6414, %rd6414, %rd17994;
	addc.cc.u64 %rd6415, %rd6415, %rd17995;
	addc.cc.u64 %rd6416, %rd6416, %rd17996;
	addc.u64 %rd6417, %rd6417, %rd17997;
	
	// end inline asm
	xor.b64  	%rd7655, %rd7637, %rd6412;
	// begin inline asm
	add.cc.u64 %rd6412, %rd6412, %rd17992;
	addc.cc.u64 %rd7655, %rd7655, %rd17993;
	addc.cc.u64 %rd6414, %rd6414, %rd17994;
	addc.cc.u64 %rd6415, %rd6415, %rd17995;
	addc.cc.u64 %rd6416, %rd6416, %rd17996;
	addc.u64 %rd6417, %rd6417, %rd17997;
	
	// end inline asm
	xor.b64  	%rd7673, %rd7655, %rd6412;
	// begin inline asm
	add.cc.u64 %rd6412, %rd6412, %rd17992;
	addc.cc.u64 %rd7673, %rd7673, %rd17993;
	addc.cc.u64 %rd6414, %rd6414, %rd17994;
	addc.cc.u64 %rd6415, %rd6415, %rd17995;
	addc.cc.u64 %rd6416, %rd6416, %rd17996;
	addc.u64 %rd6417, %rd6417, %rd17997;
	
	// end inline asm
	xor.b64  	%rd7691, %rd7673, %rd6412;
	// begin inline asm
	add.cc.u64 %rd6412, %rd6412, %rd17992;
	addc.cc.u64 %rd7691, %rd7691, %rd17993;
	addc.cc.u64 %rd6414, %rd6414, %rd17994;
	addc.cc.u64 %rd6415, %rd6415, %rd17995;
	addc.cc.u64 %rd6416, %rd6416, %rd17996;
	addc.u64 %rd6417, %rd6417, %rd17997;
	
	// end inline asm
	xor.b64  	%rd7709, %rd7691, %rd6412;
	// begin inline asm
	add.cc.u64 %rd6412, %rd6412, %rd17992;
	addc.cc.u64 %rd7709, %rd7709, %rd17993;
	addc.cc.u64 %rd6414, %rd6414, %rd17994;
	addc.cc.u64 %rd6415, %rd6415, %rd17995;
	addc.cc.u64 %rd6416, %rd6416, %rd17996;
	addc.u64 %rd6417, %rd6417, %rd17997;
	
	// end inline asm
	xor.b64  	%rd7727, %rd7709, %rd6412;
	// begin inline asm
	add.cc.u64 %rd6412, %rd6412, %rd17992;
	addc.cc.u64 %rd7727, %rd7727, %rd17993;
	addc.cc.u64 %rd6414, %rd6414, %rd17994;
	addc.cc.u64 %rd6415, %rd6415, %rd17995;
	addc.cc.u64 %rd6416, %rd6416, %rd17996;
	addc.u64 %rd6417, %rd6417, %rd17997;
	
	// end inline asm
	xor.b64  	%rd7745, %rd7727, %rd6412;
	// begin inline asm
	add.cc.u64 %rd6412, %rd6412, %rd17992;
	addc.cc.u64 %rd7745, %rd7745, %rd17993;
	addc.cc.u64 %rd6414, %rd6414, %rd17994;
	addc.cc.u64 %rd6415, %rd6415, %rd17995;
	addc.cc.u64 %rd6416, %rd6416, %rd17996;
	addc.u64 %rd6417, %rd6417, %rd17997;
	
	// end inline asm
	xor.b64  	%rd7763, %rd7745, %rd6412;
	// begin inline asm
	add.cc.u64 %rd6412, %rd6412, %rd17992;
	addc.cc.u64 %rd7763, %rd7763, %rd17993;
	addc.cc.u64 %rd6414, %rd6414, %rd17994;
	addc.cc.u64 %rd6415, %rd6415, %rd17995;
	addc.cc.u64 %rd6416, %rd6416, %rd17996;
	addc.u64 %rd6417, %rd6417, %rd17997;
	
	// end inline asm
	xor.b64  	%rd7781, %rd7763, %rd6412;
	// begin inline asm
	add.cc.u64 %rd6412, %rd6412, %rd17992;
	addc.cc.u64 %rd7781, %rd7781, %rd17993;
	addc.cc.u64 %rd6414, %rd6414, %rd17994;
	addc.cc.u64 %rd6415, %rd6415, %rd17995;
	addc.cc.u64 %rd6416, %rd6416, %rd17996;
	addc.u64 %rd6417, %rd6417, %rd17997;
	
	// end inline asm
	xor.b64  	%rd7799, %rd7781, %rd6412;
	// begin inline asm
	add.cc.u64 %rd6412, %rd6412, %rd17992;
	addc.cc.u64 %rd7799, %rd7799, %rd17993;
	addc.cc.u64 %rd6414, %rd6414, %rd17994;
	addc.cc.u64 %rd6415, %rd6415, %rd17995;
	addc.cc.u64 %rd6416, %rd6416, %rd17996;
	addc.u64 %rd6417, %rd6417, %rd17997;
	
	// end inline asm
	xor.b64  	%rd7817, %rd7799, %rd6412;
	// begin inline asm
	add.cc.u64 %rd6412, %rd6412, %rd17992;
	addc.cc.u64 %rd7817, %rd7817, %rd17993;
	addc.cc.u64 %rd6414, %rd6414, %rd17994;
	addc.cc.u64 %rd6415, %rd6415, %rd17995;
	addc.cc.u64 %rd6416, %rd6416, %rd17996;
	addc.u64 %rd6417, %rd6417, %rd17997;
	
	// end inline asm
	xor.b64  	%rd7835, %rd7817, %rd6412;
	// begin inline asm
	add.cc.u64 %rd6412, %rd6412, %rd17992;
	addc.cc.u64 %rd7835, %rd7835, %rd17993;
	addc.cc.u64 %rd6414, %rd6414, %rd17994;
	addc.cc.u64 %rd6415, %rd6415, %rd17995;
	addc.cc.u64 %rd6416, %rd6416, %rd17996;
	addc.u64 %rd6417, %rd6417, %rd17997;
	
	// end inline asm
	xor.b64  	%rd7853, %rd7835, %rd6412;
	// begin inline asm
	add.cc.u64 %rd6412, %rd6412, %rd17992;
	addc.cc.u64 %rd7853, %rd7853, %rd17993;
	addc.cc.u64 %rd6414, %rd6414, %rd17994;
	addc.cc.u64 %rd6415, %rd6415, %rd17995;
	addc.cc.u64 %rd6416, %rd6416, %rd17996;
	addc.u64 %rd6417, %rd6417, %rd17997;
	
	// end inline asm
	xor.b64  	%rd7871, %rd7853, %rd6412;
	// begin inline asm
	add.cc.u64 %rd6412, %rd6412, %rd17992;
	addc.cc.u64 %rd7871, %rd7871, %rd17993;
	addc.cc.u64 %rd6414, %rd6414, %rd17994;
	addc.cc.u64 %rd6415, %rd6415, %rd17995;
	addc.cc.u64 %rd6416, %rd6416, %rd17996;
	addc.u64 %rd6417, %rd6417, %rd17997;
	
	// end inline asm
	xor.b64  	%rd7889, %rd7871, %rd6412;
	// begin inline asm
	add.cc.u64 %rd6412, %rd6412, %rd17992;
	addc.cc.u64 %rd7889, %rd7889, %rd17993;
	addc.cc.u64 %rd6414, %rd6414, %rd17994;
	addc.cc.u64 %rd6415, %rd6415, %rd17995;
	addc.cc.u64 %rd6416, %rd6416, %rd17996;
	addc.u64 %rd6417, %rd6417, %rd17997;
	
	// end inline asm
	xor.b64  	%rd7907, %rd7889, %rd6412;
	// begin inline asm
	add.cc.u64 %rd6412, %rd6412, %rd17992;
	addc.cc.u64 %rd7907, %rd7907, %rd17993;
	addc.cc.u64 %rd6414, %rd6414, %rd17994;
	addc.cc.u64 %rd6415, %rd6415, %rd17995;
	addc.cc.u64 %rd6416, %rd6416, %rd17996;
	addc.u64 %rd6417, %rd6417, %rd17997;
	
	// end inline asm
	xor.b64  	%rd7925, %rd7907, %rd6412;
	// begin inline asm
	add.cc.u64 %rd6412, %rd6412, %rd17992;
	addc.cc.u64 %rd7925, %rd7925, %rd17993;
	addc.cc.u64 %rd6414, %rd6414, %rd17994;
	addc.cc.u64 %rd6415, %rd6415, %rd17995;
	addc.cc.u64 %rd6416, %rd6416, %rd17996;
	addc.u64 %rd6417, %rd6417, %rd17997;
	
	// end inline asm
	xor.b64  	%rd7943, %rd7925, %rd6412;
	// begin inline asm
	add.cc.u64 %rd6412, %rd6412, %rd17992;
	addc.cc.u64 %rd7943, %rd7943, %rd17993;
	addc.cc.u64 %rd6414, %rd6414, %rd17994;
	addc.cc.u64 %rd6415, %rd6415, %rd17995;
	addc.cc.u64 %rd6416, %rd6416, %rd17996;
	addc.u64 %rd6417, %rd6417, %rd17997;
	
	// end inline asm
	xor.b64  	%rd7961, %rd7943, %rd6412;
	// begin inline asm
	add.cc.u64 %rd6412, %rd6412, %rd17992;
	addc.cc.u64 %rd7961, %rd7961, %rd17993;
	addc.cc.u64 %rd6414, %rd6414, %rd17994;
	addc.cc.u64 %rd6415, %rd6415, %rd17995;
	addc.cc.u64 %rd6416, %rd6416, %rd17996;
	addc.u64 %rd6417, %rd6417, %rd17997;
	
	// end inline asm
	xor.b64  	%rd7979, %rd7961, %rd6412;
	// begin inline asm
	add.cc.u64 %rd6412, %rd6412, %rd17992;
	addc.cc.u64 %rd7979, %rd7979, %rd17993;
	addc.cc.u64 %rd6414, %rd6414, %rd17994;
	addc.cc.u64 %rd6415, %rd6415, %rd17995;
	addc.cc.u64 %rd6416, %rd6416, %rd17996;
	addc.u64 %rd6417, %rd6417, %rd17997;
	
	// end inline asm
	xor.b64  	%rd7997, %rd7979, %rd6412;
	// begin inline asm
	add.cc.u64 %rd6412, %rd6412, %rd17992;
	addc.cc.u64 %rd7997, %rd7997, %rd17993;
	addc.cc.u64 %rd6414, %rd6414, %rd17994;
	addc.cc.u64 %rd6415, %rd6415, %rd17995;
	addc.cc.u64 %rd6416, %rd6416, %rd17996;
	addc.u64 %rd6417, %rd6417, %rd17997;
	
	// end inline asm
	xor.b64  	%rd8015, %rd7997, %rd6412;
	// begin inline asm
	add.cc.u64 %rd6412, %rd6412, %rd17992;
	addc.cc.u64 %rd8015, %rd8015, %rd17993;
	addc.cc.u64 %rd6414, %rd6414, %rd17994;
	addc.cc.u64 %rd6415, %rd6415, %rd17995;
	addc.cc.u64 %rd6416, %rd6416, %rd17996;
	addc.u64 %rd6417, %rd6417, %rd17997;
	
	// end inline asm
	xor.b64  	%rd8033, %rd8015, %rd6412;
	// begin inline asm
	add.cc.u64 %rd6412, %rd6412, %rd17992;
	addc.cc.u64 %rd8033, %rd8033, %rd17993;
	addc.cc.u64 %rd6414, %rd6414, %rd17994;
	addc.cc.u64 %rd6415, %rd6415, %rd17995;
	addc.cc.u64 %rd6416, %rd6416, %rd17996;
	addc.u64 %rd6417, %rd6417, %rd17997;
	
	// end inline asm
	xor.b64  	%rd8051, %rd8033, %rd6412;
	// begin inline asm
	add.cc.u64 %rd6412, %rd6412, %rd17992;
	addc.cc.u64 %rd8051, %rd8051, %rd17993;
	addc.cc.u64 %rd6414, %rd6414, %rd17994;
	addc.cc.u64 %rd6415, %rd6415, %rd17995;
	addc.cc.u64 %rd6416, %rd6416, %rd17996;
	addc.u64 %rd6417, %rd6417, %rd17997;
	
	// end inline asm
	xor.b64  	%rd8069, %rd8051, %rd6412;
	// begin inline asm
	add.cc.u64 %rd6412, %rd6412, %rd17992;
	addc.cc.u64 %rd8069, %rd8069, %rd17993;
	addc.cc.u64 %rd6414, %rd6414, %rd17994;
	addc.cc.u64 %rd6415, %rd6415, %rd17995;
	addc.cc.u64 %rd6416, %rd6416, %rd17996;
	addc.u64 %rd6417, %rd6417, %rd17997;
	
	// end inline asm
	xor.b64  	%rd8087, %rd8069, %rd6412;
	// begin inline asm
	add.cc.u64 %rd6412, %rd6412, %rd17992;
	addc.cc.u64 %rd8087, %rd8087, %rd17993;
	addc.cc.u64 %rd6414, %rd6414, %rd17994;
	addc.cc.u64 %rd6415, %rd6415, %rd17995;
	addc.cc.u64 %rd6416, %rd6416, %rd17996;
	addc.u64 %rd6417, %rd6417, %rd17997;
	
	// end inline asm
	xor.b64  	%rd8105, %rd8087, %rd6412;
	// begin inline asm
	add.cc.u64 %rd6412, %rd6412, %rd17992;
	addc.cc.u64 %rd8105, %rd8105, %rd17993;
	addc.cc.u64 %rd6414, %rd6414, %rd17994;
	addc.cc.u64 %rd6415, %rd6415, %rd17995;
	addc.cc.u64 %rd6416, %rd6416, %rd17996;
	addc.u64 %rd6417, %rd6417, %rd17997;
	
	// end inline asm
	xor.b64  	%rd8123, %rd8105, %rd6412;
	// begin inline asm
	add.cc.u64 %rd6412, %rd6412, %rd17992;
	addc.cc.u64 %rd8123, %rd8123, %rd17993;
	addc.cc.u64 %rd6414, %rd6414, %rd17994;
	addc.cc.u64 %rd6415, %rd6415, %rd17995;
	addc.cc.u64 %rd6416, %rd6416, %rd17996;
	addc.u64 %rd6417, %rd6417, %rd17997;
	
	// end inline asm
	xor.b64  	%rd8141, %rd8123, %rd6412;
	// begin inline asm
	add.cc.u64 %rd6412, %rd6412, %rd17992;
	addc.cc.u64 %rd8141, %rd8141, %rd17993;
	addc.cc.u64 %rd6414, %rd6414, %rd17994;
	addc.cc.u64 %rd6415, %rd6415, %rd17995;
	addc.cc.u64 %rd6416, %rd6416, %rd17996;
	addc.u64 %rd6417, %rd6417, %rd17997;
	
	// end inline asm
	xor.b64  	%rd8159, %rd8141, %rd6412;
	// begin inline asm
	add.cc.u64 %rd6412, %rd6412, %rd17992;
	addc.cc.u64 %rd8159, %rd8159, %rd17993;
	addc.cc.u64 %rd6414, %rd6414, %rd17994;
	addc.cc.u64 %rd6415, %rd6415, %rd17995;
	addc.cc.u64 %rd6416, %rd6416, %rd17996;
	addc.u64 %rd6417, %rd6417, %rd17997;
	
	// end inline asm
	xor.b64  	%rd8177, %rd8159, %rd6412;
	// begin inline asm
	add.cc.u64 %rd6412, %rd6412, %rd17992;
	addc.cc.u64 %rd8177, %rd8177, %rd17993;
	addc.cc.u64 %rd6414, %rd6414, %rd17994;
	addc.cc.u64 %rd6415, %rd6415, %rd17995;
	addc.cc.u64 %rd6416, %rd6416, %rd17996;
	addc.u64 %rd6417, %rd6417, %rd17997;
	
	// end inline asm
	xor.b64  	%rd8195, %rd8177, %rd6412;
	// begin inline asm
	add.cc.u64 %rd6412, %rd6412, %rd17992;
	addc.cc.u64 %rd8195, %rd8195, %rd17993;
	addc.cc.u64 %rd6414, %rd6414, %rd17994;
	addc.cc.u64 %rd6415, %rd6415, %rd17995;
	addc.cc.u64 %rd6416, %rd6416, %rd17996;
	addc.u64 %rd6417, %rd6417, %rd17997;
	
	// end inline asm
	xor.b64  	%rd8213, %rd8195, %rd6412;
	// begin inline asm
	add.cc.u64 %rd6412, %rd6412, %rd17992;
	addc.cc.u64 %rd8213, %rd8213, %rd17993;
	addc.cc.u64 %rd6414, %rd6414, %rd17994;
	addc.cc.u64 %rd6415, %rd6415, %rd17995;
	addc.cc.u64 %rd6416, %rd6416, %rd17996;
	addc.u64 %rd6417, %rd6417, %rd17997;
	
	// end inline asm
	xor.b64  	%rd8231, %rd8213, %rd6412;
	// begin inline asm
	add.cc.u64 %rd6412, %rd6412, %rd17992;
	addc.cc.u64 %rd8231, %rd8231, %rd17993;
	addc.cc.u64 %rd6414, %rd6414, %rd17994;
	addc.cc.u64 %rd6415, %rd6415, %rd17995;
	addc.cc.u64 %rd6416, %rd6416, %rd17996;
	addc.u64 %rd6417, %rd6417, %rd17997;
	
	// end inline asm
	xor.b64  	%rd8249, %rd8231, %rd6412;
	// begin inline asm
	add.cc.u64 %rd6412, %rd6412, %rd17992;
	addc.cc.u64 %rd8249, %rd8249, %rd17993;
	addc.cc.u64 %rd6414, %rd6414, %rd17994;
	addc.cc.u64 %rd6415, %rd6415, %rd17995;
	addc.cc.u64 %rd6416, %rd6416, %rd17996;
	addc.u64 %rd6417, %rd6417, %rd17997;
	
	// end inline asm
	xor.b64  	%rd8267, %rd8249, %rd6412;
	// begin inline asm
	add.cc.u64 %rd6412, %rd6412, %rd17992;
	addc.cc.u64 %rd8267, %rd8267, %rd17993;
	addc.cc.u64 %rd6414, %rd6414, %rd17994;
	addc.cc.u64 %rd6415, %rd6415, %rd17995;
	addc.cc.u64 %rd6416, %rd6416, %rd17996;
	addc.u64 %rd6417, %rd6417, %rd17997;
	
	// end inline asm
	xor.b64  	%rd8285, %rd8267, %rd6412;
	// begin inline asm
	add.cc.u64 %rd6412, %rd6412, %rd17992;
	addc.cc.u64 %rd8285, %rd8285, %rd17993;
	addc.cc.u64 %rd6414, %rd6414, %rd17994;
	addc.cc.u64 %rd6415, %rd6415, %rd17995;
	addc.cc.u64 %rd6416, %rd6416, %rd17996;
	addc.u64 %rd6417, %rd6417, %rd17997;
	
	// end inline asm
	xor.b64  	%rd8303, %rd8285, %rd6412;
	// begin inline asm
	add.cc.u64 %rd6412, %rd6412, %rd17992;
	addc.cc.u64 %rd8303, %rd8303, %rd17993;
	addc.cc.u64 %rd6414, %rd6414, %rd17994;
	addc.cc.u64 %rd6415, %rd6415, %rd17995;
	addc.cc.u64 %rd6416, %rd6416, %rd17996;
	addc.u64 %rd6417, %rd6417, %rd17997;
	
	// end inline asm
	xor.b64  	%rd8321, %rd8303, %rd6412;
	// begin inline asm
	add.cc.u64 %rd6412, %rd6412, %rd17992;
	addc.cc.u64 %rd8321, %rd8321, %rd17993;
	addc.cc.u64 %rd6414, %rd6414, %rd17994;
	addc.cc.u64 %rd6415, %rd6415, %rd17995;
	addc.cc.u64 %rd6416, %rd6416, %rd17996;
	addc.u64 %rd6417, %rd6417, %rd17997;
	
	// end inline asm
	xor.b64  	%rd8339, %rd8321, %rd6412;
	// begin inline asm
	add.cc.u64 %rd6412, %rd6412, %rd17992;
	addc.cc.u64 %rd8339, %rd8339, %rd17993;
	addc.cc.u64 %rd6414, %rd6414, %rd17994;
	addc.cc.u64 %rd6415, %rd6415, %rd17995;
	addc.cc.u64 %rd6416, %rd6416, %rd17996;
	addc.u64 %rd6417, %rd6417, %rd17997;
	
	// end inline asm
	xor.b64  	%rd8357, %rd8339, %rd6412;
	// begin inline asm
	add.cc.u64 %rd6412, %rd6412, %rd17992;
	addc.cc.u64 %rd8357, %rd8357, %rd17993;
	addc.cc.u64 %rd6414, %rd6414, %rd17994;
	addc.cc.u64 %rd6415, %rd6415, %rd17995;
	addc.cc.u64 %rd6416, %rd6416, %rd17996;
	addc.u64 %rd6417, %rd6417, %rd17997;
	
	// end inline asm
	xor.b64  	%rd8375, %rd8357, %rd6412;
	// begin inline asm
	add.cc.u64 %rd6412, %rd6412, %rd17992;
	addc.cc.u64 %rd8375, %rd8375, %rd17993;
	addc.cc.u64 %rd6414, %rd6414, %rd17994;
	addc.cc.u64 %rd6415, %rd6415, %rd17995;
	addc.cc.u64 %rd6416, %rd6416, %rd17996;
	addc.u64 %rd6417, %rd6417, %rd17997;
	
	// end inline asm
	xor.b64  	%rd8393, %rd8375, %rd6412;
	// begin inline asm
	add.cc.u64 %rd6412, %rd6412, %rd17992;
	addc.cc.u64 %rd8393, %rd8393, %rd17993;
	addc.cc.u64 %rd6414, %rd6414, %rd17994;
	addc.cc.u64 %rd6415, %rd6415, %rd17995;
	addc.cc.u64 %rd6416, %rd6416, %rd17996;
	addc.u64 %rd6417, %rd6417, %rd17997;
	
	// end inline asm
	xor.b64  	%rd8411, %rd8393, %rd6412;
	// begin inline asm
	add.cc.u64 %rd6412, %rd6412, %rd17992;
	addc.cc.u64 %rd8411, %rd8411, %rd17993;
	addc.cc.u64 %rd6414, %rd6414, %rd17994;
	addc.cc.u64 %rd6415, %rd6415, %rd17995;
	addc.cc.u64 %rd6416, %rd6416, %rd17996;
	addc.u64 %rd6417, %rd6417, %rd17997;
	
	// end inline asm
	xor.b64  	%rd8429, %rd8411, %rd6412;
	// begin inline asm
	add.cc.u64 %rd6412, %rd6412, %rd17992;
	addc.cc.u64 %rd8429, %rd8429, %rd17993;
	addc.cc.u64 %rd6414, %rd6414, %rd17994;
	addc.cc.u64 %rd6415, %rd6415, %rd17995;
	addc.cc.u64 %rd6416, %rd6416, %rd17996;
	addc.u64 %rd6417, %rd6417, %rd17997;
	
	// end inline asm
	xor.b64  	%rd8447, %rd8429, %rd6412;
	// begin inline asm
	add.cc.u64 %rd6412, %rd6412, %rd17992;
	addc.cc.u64 %rd8447, %rd8447, %rd17993;
	addc.cc.u64 %rd6414, %rd6414, %rd17994;
	addc.cc.u64 %rd6415, %rd6415, %rd17995;
	addc.cc.u64 %rd6416, %rd6416, %rd17996;
	addc.u64 %rd6417, %rd6417, %rd17997;
	
	// end inline asm
	xor.b64  	%rd8465, %rd8447, %rd6412;
	// begin inline asm
	add.cc.u64 %rd6412, %rd6412, %rd17992;
	addc.cc.u64 %rd8465, %rd8465, %rd17993;
	addc.cc.u64 %rd6414, %rd6414, %rd17994;
	addc.cc.u64 %rd6415, %rd6415, %rd17995;
	addc.cc.u64 %rd6416, %rd6416, %rd17996;
	addc.u64 %rd6417, %rd6417, %rd17997;
	
	// end inline asm
	xor.b64  	%rd8483, %rd8465, %rd6412;
	// begin inline asm
	add.cc.u64 %rd6412, %rd6412, %rd17992;
	addc.cc.u64 %rd8483, %rd8483, %rd17993;
	addc.cc.u64 %rd6414, %rd6414, %rd17994;
	addc.cc.u64 %rd6415, %rd6415, %rd17995;
	addc.cc.u64 %rd6416, %rd6416, %rd17996;
	addc.u64 %rd6417, %rd6417, %rd17997;
	
	// end inline asm
	xor.b64  	%rd8501, %rd8483, %rd6412;
	// begin inline asm
	add.cc.u64 %rd6412, %rd6412, %rd17992;
	addc.cc.u64 %rd8501, %rd8501, %rd17993;
	addc.cc.u64 %rd6414, %rd6414, %rd17994;
	addc.cc.u64 %rd6415, %rd6415, %rd17995;
	addc.cc.u64 %rd6416, %rd6416, %rd17996;
	addc.u64 %rd6417, %rd6417, %rd17997;
	
	// end inline asm
	xor.b64  	%rd8519, %rd8501, %rd6412;
	// begin inline asm
	add.cc.u64 %rd6412, %rd6412, %rd17992;
	addc.cc.u64 %rd8519, %rd8519, %rd17993;
	addc.cc.u64 %rd6414, %rd6414, %rd17994;
	addc.cc.u64 %rd6415, %rd6415, %rd17995;
	addc.cc.u64 %rd6416, %rd6416, %rd17996;
	addc.u64 %rd6417, %rd6417, %rd17997;
	
	// end inline asm
	xor.b64  	%rd8537, %rd8519, %rd6412;
	// begin inline asm
	add.cc.u64 %rd6412, %rd6412, %rd17992;
	addc.cc.u64 %rd8537, %rd8537, %rd17993;
	addc.cc.u64 %rd6414, %rd6414, %rd17994;
	addc.cc.u64 %rd6415, %rd6415, %rd17995;
	addc.cc.u64 %rd6416, %rd6416, %rd17996;
	addc.u64 %rd6417, %rd6417, %rd17997;
	
	// end inline asm
	xor.b64  	%rd8555, %rd8537, %rd6412;
	// begin inline asm
	add.cc.u64 %rd6412, %rd6412, %rd17992;
	addc.cc.u64 %rd8555, %rd8555, %rd17993;
	addc.cc.u64 %rd6414, %rd6414, %rd17994;
	addc.cc.u64 %rd6415, %rd6415, %rd17995;
	addc.cc.u64 %rd6416, %rd6416, %rd17996;
	addc.u64 %rd6417, %rd6417, %rd17997;
	
	// end inline asm
	xor.b64  	%rd8573, %rd8555, %rd6412;
	// begin inline asm
	add.cc.u64 %rd6412, %rd6412, %rd17992;
	addc.cc.u64 %rd8573, %rd8573, %rd17993;
	addc.cc.u64 %rd6414, %rd6414, %rd17994;
	addc.cc.u64 %rd6415, %rd6415, %rd17995;
	addc.cc.u64 %rd6416, %rd6416, %rd17996;
	addc.u64 %rd6417, %rd6417, %rd17997;
	
	// end inline asm
	xor.b64  	%rd8591, %rd8573, %rd6412;
	// begin inline asm
	add.cc.u64 %rd6412, %rd6412, %rd17992;
	addc.cc.u64 %rd8591, %rd8591, %rd17993;
	addc.cc.u64 %rd6414, %rd6414, %rd17994;
	addc.cc.u64 %rd6415, %rd6415, %rd17995;
	addc.cc.u64 %rd6416, %rd6416, %rd17996;
	addc.u64 %rd6417, %rd6417, %rd17997;
	
	// end inline asm
	xor.b64  	%rd8609, %rd8591, %rd6412;
	// begin inline asm
	add.cc.u64 %rd6412, %rd6412, %rd17992;
	addc.cc.u64 %rd8609, %rd8609, %rd17993;
	addc.cc.u64 %rd6414, %rd6414, %rd17994;
	addc.cc.u64 %rd6415, %rd6415, %rd17995;
	addc.cc.u64 %rd6416, %rd6416, %rd17996;
	addc.u64 %rd6417, %rd6417, %rd17997;
	
	// end inline asm
	xor.b64  	%rd8627, %rd8609, %rd6412;
	// begin inline asm
	add.cc.u64 %rd6412, %rd6412, %rd17992;
	addc.cc.u64 %rd8627, %rd8627, %rd17993;
	addc.cc.u64 %rd6414, %rd6414, %rd17994;
	addc.cc.u64 %rd6415, %rd6415, %rd17995;
	addc.cc.u64 %rd6416, %rd6416, %rd17996;
	addc.u64 %rd6417, %rd6417, %rd17997;
	
	// end inline asm
	xor.b64  	%rd8645, %rd8627, %rd6412;
	// begin inline asm
	add.cc.u64 %rd6412, %rd6412, %rd17992;
	addc.cc.u64 %rd8645, %rd8645, %rd17993;
	addc.cc.u64 %rd6414, %rd6414, %rd17994;
	addc.cc.u64 %rd6415, %rd6415, %rd17995;
	addc.cc.u64 %rd6416, %rd6416, %rd17996;
	addc.u64 %rd6417, %rd6417, %rd17997;
	
	// end inline asm
	xor.b64  	%rd8663, %rd8645, %rd6412;
	// begin inline asm
	add.cc.u64 %rd6412, %rd6412, %rd17992;
	addc.cc.u64 %rd8663, %rd8663, %rd17993;
	addc.cc.u64 %rd6414, %rd6414, %rd17994;
	addc.cc.u64 %rd6415, %rd6415, %rd17995;
	addc.cc.u64 %rd6416, %rd6416, %rd17996;
	addc.u64 %rd6417, %rd6417, %rd17997;
	
	// end inline asm
	xor.b64  	%rd8681, %rd8663, %rd6412;
	// begin inline asm
	add.cc.u64 %rd6412, %rd6412, %rd17992;
	addc.cc.u64 %rd8681, %rd8681, %rd17993;
	addc.cc.u64 %rd6414, %rd6414, %rd17994;
	addc.cc.u64 %rd6415, %rd6415, %rd17995;
	addc.cc.u64 %rd6416, %rd6416, %rd17996;
	addc.u64 %rd6417, %rd6417, %rd17997;
	
	// end inline asm
	xor.b64  	%rd8699, %rd8681, %rd6412;
	// begin inline asm
	add.cc.u64 %rd6412, %rd6412, %rd17992;
	addc.cc.u64 %rd8699, %rd8699, %rd17993;
	addc.cc.u64 %rd6414, %rd6414, %rd17994;
	addc.cc.u64 %rd6415, %rd6415, %rd17995;
	addc.cc.u64 %rd6416, %rd6416, %rd17996;
	addc.u64 %rd6417, %rd6417, %rd17997;
	
	// end inline asm
	xor.b64  	%rd8717, %rd8699, %rd6412;
	// begin inline asm
	add.cc.u64 %rd6412, %rd6412, %rd17992;
	addc.cc.u64 %rd8717, %rd8717, %rd17993;
	addc.cc.u64 %rd6414, %rd6414, %rd17994;
	addc.cc.u64 %rd6415, %rd6415, %rd17995;
	addc.cc.u64 %rd6416, %rd6416, %rd17996;
	addc.u64 %rd6417, %rd6417, %rd17997;
	
	// end inline asm
	xor.b64  	%rd8735, %rd8717, %rd6412;
	// begin inline asm
	add.cc.u64 %rd6412, %rd6412, %rd17992;
	addc.cc.u64 %rd8735, %rd8735, %rd17993;
	addc.cc.u64 %rd6414, %rd6414, %rd17994;
	addc.cc.u64 %rd6415, %rd6415, %rd17995;
	addc.cc.u64 %rd6416, %rd6416, %rd17996;
	addc.u64 %rd6417, %rd6417, %rd17997;
	
	// end inline asm
	xor.b64  	%rd8753, %rd8735, %rd6412;
	// begin inline asm
	add.cc.u64 %rd6412, %rd6412, %rd17992;
	addc.cc.u64 %rd8753, %rd8753, %rd17993;
	addc.cc.u64 %rd6414, %rd6414, %rd17994;
	addc.cc.u64 %rd6415, %rd6415, %rd17995;
	addc.cc.u64 %rd6416, %rd6416, %rd17996;
	addc.u64 %rd6417, %rd6417, %rd17997;
	
	// end inline asm
	xor.b64  	%rd8771, %rd8753, %rd6412;
	// begin inline asm
	add.cc.u64 %rd6412, %rd6412, %rd17992;
	addc.cc.u64 %rd8771, %rd8771, %rd17993;
	addc.cc.u64 %rd6414, %rd6414, %rd17994;
	addc.cc.u64 %rd6415, %rd6415, %rd17995;
	addc.cc.u64 %rd6416, %rd6416, %rd17996;
	addc.u64 %rd6417, %rd6417, %rd17997;
	
	// end inline asm
	xor.b64  	%rd8789, %rd8771, %rd6412;
	// begin inline asm
	add.cc.u64 %rd6412, %rd6412, %rd17992;
	addc.cc.u64 %rd8789, %rd8789, %rd17993;
	addc.cc.u64 %rd6414, %rd6414, %rd17994;
	addc.cc.u64 %rd6415, %rd6415, %rd17995;
	addc.cc.u64 %rd6416, %rd6416, %rd17996;
	addc.u64 %rd6417, %rd6417, %rd17997;
	
	// end inline asm
	xor.b64  	%rd8807, %rd8789, %rd6412;
	// begin inline asm
	add.cc.u64 %rd6412, %rd6412, %rd17992;
	addc.cc.u64 %rd8807, %rd8807, %rd17993;
	addc.cc.u64 %rd6414, %rd6414, %rd17994;
	addc.cc.u64 %rd6415, %rd6415, %rd17995;
	addc.cc.u64 %rd6416, %rd6416, %rd17996;
	addc.u64 %rd6417, %rd6417, %rd17997;
	
	// end inline asm
	xor.b64  	%rd8825, %rd8807, %rd6412;
	// begin inline asm
	add.cc.u64 %rd6412, %rd6412, %rd17992;
	addc.cc.u64 %rd8825, %rd8825, %rd17993;
	addc.cc.u64 %rd6414, %rd6414, %rd17994;
	addc.cc.u64 %rd6415, %rd6415, %rd17995;
	addc.cc.u64 %rd6416, %rd6416, %rd17996;
	addc.u64 %rd6417, %rd6417, %rd17997;
	
	// end inline asm
	xor.b64  	%rd8843, %rd8825, %rd6412;
	// begin inline asm
	add.cc.u64 %rd6412, %rd6412, %rd17992;
	addc.cc.u64 %rd8843, %rd8843, %rd17993;
	addc.cc.u64 %rd6414, %rd6414, %rd17994;
	addc.cc.u64 %rd6415, %rd6415, %rd17995;
	addc.cc.u64 %rd6416, %rd6416, %rd17996;
	addc.u64 %rd6417, %rd6417, %rd17997;
	
	// end inline asm
	xor.b64  	%rd8861, %rd8843, %rd6412;
	// begin inline asm
	add.cc.u64 %rd6412, %rd6412, %rd17992;
	addc.cc.u64 %rd8861, %rd8861, %rd17993;
	addc.cc.u64 %rd6414, %rd6414, %rd17994;
	addc.cc.u64 %rd6415, %rd6415, %rd17995;
	addc.cc.u64 %rd6416, %rd6416, %rd17996;
	addc.u64 %rd6417, %rd6417, %rd17997;
	
	// end inline asm
	xor.b64  	%rd8879, %rd8861, %rd6412;
	// begin inline asm
	add.cc.u64 %rd6412, %rd6412, %rd17992;
	addc.cc.u64 %rd8879, %rd8879, %rd17993;
	addc.cc.u64 %rd6414, %rd6414, %rd17994;
	addc.cc.u64 %rd6415, %rd6415, %rd17995;
	addc.cc.u64 %rd6416, %rd6416, %rd17996;
	addc.u64 %rd6417, %rd6417, %rd17997;
	
	// end inline asm
	xor.b64  	%rd8897, %rd8879, %rd6412;
	// begin inline asm
	add.cc.u64 %rd6412, %rd6412, %rd17992;
	addc.cc.u64 %rd8897, %rd8897, %rd17993;
	addc.cc.u64 %rd6414, %rd6414, %rd17994;
	addc.cc.u64 %rd6415, %rd6415, %rd17995;
	addc.cc.u64 %rd6416, %rd6416, %rd17996;
	addc.u64 %rd6417, %rd6417, %rd17997;
	
	// end inline asm
	xor.b64  	%rd8915, %rd8897, %rd6412;
	// begin inline asm
	add.cc.u64 %rd6412, %rd6412, %rd17992;
	addc.cc.u64 %rd8915, %rd8915, %rd17993;
	addc.cc.u64 %rd6414, %rd6414, %rd17994;
	addc.cc.u64 %rd6415, %rd6415, %rd17995;
	addc.cc.u64 %rd6416, %rd6416, %rd17996;
	addc.u64 %rd6417, %rd6417, %rd17997;
	
	// end inline asm
	xor.b64  	%rd8933, %rd8915, %rd6412;
	// begin inline asm
	add.cc.u64 %rd6412, %rd6412, %rd17992;
	addc.cc.u64 %rd8933, %rd8933, %rd17993;
	addc.cc.u64 %rd6414, %rd6414, %rd17994;
	addc.cc.u64 %rd6415, %rd6415, %rd17995;
	addc.cc.u64 %rd6416, %rd6416, %rd17996;
	addc.u64 %rd6417, %rd6417, %rd17997;
	
	// end inline asm
	xor.b64  	%rd8951, %rd8933, %rd6412;
	// begin inline asm
	add.cc.u64 %rd6412, %rd6412, %rd17992;
	addc.cc.u64 %rd8951, %rd8951, %rd17993;
	addc.cc.u64 %rd6414, %rd6414, %rd17994;
	addc.cc.u64 %rd6415, %rd6415, %rd17995;
	addc.cc.u64 %rd6416, %rd6416, %rd17996;
	addc.u64 %rd6417, %rd6417, %rd17997;
	
	// end inline asm
	xor.b64  	%rd8969, %rd8951, %rd6412;
	// begin inline asm
	add.cc.u64 %rd6412, %rd6412, %rd17992;
	addc.cc.u64 %rd8969, %rd8969, %rd17993;
	addc.cc.u64 %rd6414, %rd6414, %rd17994;
	addc.cc.u64 %rd6415, %rd6415, %rd17995;
	addc.cc.u64 %rd6416, %rd6416, %rd17996;
	addc.u64 %rd6417, %rd6417, %rd17997;
	
	// end inline asm
	xor.b64  	%rd8987, %rd8969, %rd6412;
	// begin inline asm
	add.cc.u64 %rd6412, %rd6412, %rd17992;
	addc.cc.u64 %rd8987, %rd8987, %rd17993;
	addc.cc.u64 %rd6414, %rd6414, %rd17994;
	addc.cc.u64 %rd6415, %rd6415, %rd17995;
	addc.cc.u64 %rd6416, %rd6416, %rd17996;
	addc.u64 %rd6417, %rd6417, %rd17997;
	
	// end inline asm
	xor.b64  	%rd9005, %rd8987, %rd6412;
	// begin inline asm
	add.cc.u64 %rd6412, %rd6412, %rd17992;
	addc.cc.u64 %rd9005, %rd9005, %rd17993;
	addc.cc.u64 %rd6414, %rd6414, %rd17994;
	addc.cc.u64 %rd6415, %rd6415, %rd17995;
	addc.cc.u64 %rd6416, %rd6416, %rd17996;
	addc.u64 %rd6417, %rd6417, %rd17997;
	
	// end inline asm
	xor.b64  	%rd9023, %rd9005, %rd6412;
	// begin inline asm
	add.cc.u64 %rd6412, %rd6412, %rd17992;
	addc.cc.u64 %rd9023, %rd9023, %rd17993;
	addc.cc.u64 %rd6414, %rd6414, %rd17994;
	addc.cc.u64 %rd6415, %rd6415, %rd17995;
	addc.cc.u64 %rd6416, %rd6416, %rd17996;
	addc.u64 %rd6417, %rd6417, %rd17997;
	
	// end inline asm
	xor.b64  	%rd9041, %rd9023, %rd6412;
	// begin inline asm
	add.cc.u64 %rd6412, %rd6412, %rd17992;
	addc.cc.u64 %rd9041, %rd9041, %rd17993;
	addc.cc.u64 %rd6414, %rd6414, %rd17994;
	addc.cc.u64 %rd6415, %rd6415, %rd17995;
	addc.cc.u64 %rd6416, %rd6416, %rd17996;
	addc.u64 %rd6417, %rd6417, %rd17997;
	
	// end inline asm
	xor.b64  	%rd9059, %rd9041, %rd6412;
	// begin inline asm
	add.cc.u64 %rd6412, %rd6412, %rd17992;
	addc.cc.u64 %rd9059, %rd9059, %rd17993;
	addc.cc.u64 %rd6414, %rd6414, %rd17994;
	addc.cc.u64 %rd6415, %rd6415, %rd17995;
	addc.cc.u64 %rd6416, %rd6416, %rd17996;
	addc.u64 %rd6417, %rd6417, %rd17997;
	
	// end inline asm
	xor.b64  	%rd9077, %rd9059, %rd6412;
	// begin inline asm
	add.cc.u64 %rd6412, %rd6412, %rd17992;
	addc.cc.u64 %rd9077, %rd9077, %rd17993;
	addc.cc.u64 %rd6414, %rd6414, %rd17994;
	addc.cc.u64 %rd6415, %rd6415, %rd17995;
	addc.cc.u64 %rd6416, %rd6416, %rd17996;
	addc.u64 %rd6417, %rd6417, %rd17997;
	
	// end inline asm
	xor.b64  	%rd9095, %rd9077, %rd6412;
	// begin inline asm
	add.cc.u64 %rd6412, %rd6412, %rd17992;
	addc.cc.u64 %rd9095, %rd9095, %rd17993;
	addc.cc.u64 %rd6414, %rd6414, %rd17994;
	addc.cc.u64 %rd6415, %rd6415, %rd17995;
	addc.cc.u64 %rd6416, %rd6416, %rd17996;
	addc.u64 %rd6417, %rd6417, %rd17997;
	
	// end inline asm
	xor.b64  	%rd9113, %rd9095, %rd6412;
	// begin inline asm
	add.cc.u64 %rd6412, %rd6412, %rd17992;
	addc.cc.u64 %rd9113, %rd9113, %rd17993;
	addc.cc.u64 %rd6414, %rd6414, %rd17994;
	addc.cc.u64 %rd6415, %rd6415, %rd17995;
	addc.cc.u64 %rd6416, %rd6416, %rd17996;
	addc.u64 %rd6417, %rd6417, %rd17997;
	
	// end inline asm
	xor.b64  	%rd9131, %rd9113, %rd6412;
	// begin inline asm
	add.cc.u64 %rd6412, %rd6412, %rd17992;
	addc.cc.u64 %rd9131, %rd9131, %rd17993;
	addc.cc.u64 %rd6414, %rd6414, %rd17994;
	addc.cc.u64 %rd6415, %rd6415, %rd17995;
	addc.cc.u64 %rd6416, %rd6416, %rd17996;
	addc.u64 %rd6417, %rd6417, %rd17997;
	
	// end inline asm
	xor.b64  	%rd9149, %rd9131, %rd6412;
	// begin inline asm
	add.cc.u64 %rd6412, %rd6412, %rd17992;
	addc.cc.u64 %rd9149, %rd9149, %rd17993;
	addc.cc.u64 %rd6414, %rd6414, %rd17994;
	addc.cc.u64 %rd6415, %rd6415, %rd17995;
	addc.cc.u64 %rd6416, %rd6416, %rd17996;
	addc.u64 %rd6417, %rd6417, %rd17997;
	
	// end inline asm
	xor.b64  	%rd9167, %rd9149, %rd6412;
	// begin inline asm
	add.cc.u64 %rd6412, %rd6412, %rd17992;
	addc.cc.u64 %rd9167, %rd9167, %rd17993;
	addc.cc.u64 %rd6414, %rd6414, %rd17994;
	addc.cc.u64 %rd6415, %rd6415, %rd17995;
	addc.cc.u64 %rd6416, %rd6416, %rd17996;
	addc.u64 %rd6417, %rd6417, %rd17997;
	
	// end inline asm
	xor.b64  	%rd9185, %rd9167, %rd6412;
	// begin inline asm
	add.cc.u64 %rd6412, %rd6412, %rd17992;
	addc.cc.u64 %rd9185, %rd9185, %rd17993;
	addc.cc.u64 %rd6414, %rd6414, %rd17994;
	addc.cc.u64 %rd6415, %rd6415, %rd17995;
	addc.cc.u64 %rd6416, %rd6416, %rd17996;
	addc.u64 %rd6417, %rd6417, %rd17997;
	
	// end inline asm
	xor.b64  	%rd9203, %rd9185, %rd6412;
	// begin inline asm
	add.cc.u64 %rd6412, %rd6412, %rd17992;
	addc.cc.u64 %rd9203, %rd9203, %rd17993;
	addc.cc.u64 %rd6414, %rd6414, %rd17994;
	addc.cc.u64 %rd6415, %rd6415, %rd17995;
	addc.cc.u64 %rd6416, %rd6416, %rd17996;
	addc.u64 %rd6417, %rd6417, %rd17997;
	
	// end inline asm
	xor.b64  	%rd9221, %rd9203, %rd6412;
	// begin inline asm
	add.cc.u64 %rd6412, %rd6412, %rd17992;
	addc.cc.u64 %rd9221, %rd9221, %rd17993;
	addc.cc.u64 %rd6414, %rd6414, %rd17994;
	addc.cc.u64 %rd6415, %rd6415, %rd17995;
	addc.cc.u64 %rd6416, %rd6416, %rd17996;
	addc.u64 %rd6417, %rd6417, %rd17997;
	
	// end inline asm
	xor.b64  	%rd9239, %rd9221, %rd6412;
	// begin inline asm
	add.cc.u64 %rd6412, %rd6412, %rd17992;
	addc.cc.u64 %rd9239, %rd9239, %rd17993;
	addc.cc.u64 %rd6414, %rd6414, %rd17994;
	addc.cc.u64 %rd6415, %rd6415, %rd17995;
	addc.cc.u64 %rd6416, %rd6416, %rd17996;
	addc.u64 %rd6417, %rd6417, %rd17997;
	
	// end inline asm
	xor.b64  	%rd9257, %rd9239, %rd6412;
	// begin inline asm
	add.cc.u64 %rd6412, %rd6412, %rd17992;
	addc.cc.u64 %rd9257, %rd9257, %rd17993;
	addc.cc.u64 %rd6414, %rd6414, %rd17994;
	addc.cc.u64 %rd6415, %rd6415, %rd17995;
	addc.cc.u64 %rd6416, %rd6416, %rd17996;
	addc.u64 %rd6417, %rd6417, %rd17997;
	
	// end inline asm
	xor.b64  	%rd9275, %rd9257, %rd6412;
	// begin inline asm
	add.cc.u64 %rd6412, %rd6412, %rd17992;
	addc.cc.u64 %rd9275, %rd9275, %rd17993;
	addc.cc.u64 %rd6414, %rd6414, %rd17994;
	addc.cc.u64 %rd6415, %rd6415, %rd17995;
	addc.cc.u64 %rd6416, %rd6416, %rd17996;
	addc.u64 %rd6417, %rd6417, %rd17997;
	
	// end inline asm
	xor.b64  	%rd9293, %rd9275, %rd6412;
	// begin inline asm
	add.cc.u64 %rd6412, %rd6412, %rd17992;
	addc.cc.u64 %rd9293, %rd9293, %rd17993;
	addc.cc.u64 %rd6414, %rd6414, %rd17994;
	addc.cc.u64 %rd6415, %rd6415, %rd17995;
	addc.cc.u64 %rd6416, %rd6416, %rd17996;
	addc.u64 %rd6417, %rd6417, %rd17997;
	
	// end inline asm
	xor.b64  	%rd9311, %rd9293, %rd6412;
	// begin inline asm
	add.cc.u64 %rd6412, %rd6412, %rd17992;
	addc.cc.u64 %rd9311, %rd9311, %rd17993;
	addc.cc.u64 %rd6414, %rd6414, %rd17994;
	addc.cc.u64 %rd6415, %rd6415, %rd17995;
	addc.cc.u64 %rd6416, %rd6416, %rd17996;
	addc.u64 %rd6417, %rd6417, %rd17997;
	
	// end inline asm
	xor.b64  	%rd9329, %rd9311, %rd6412;
	// begin inline asm
	add.cc.u64 %rd6412, %rd6412, %rd17992;
	addc.cc.u64 %rd9329, %rd9329, %rd17993;
	addc.cc.u64 %rd6414, %rd6414, %rd17994;
	addc.cc.u64 %rd6415, %rd6415, %rd17995;
	addc.cc.u64 %rd6416, %rd6416, %rd17996;
	addc.u64 %rd6417, %rd6417, %rd17997;
	
	// end inline asm
	xor.b64  	%rd9347, %rd9329, %rd6412;
	// begin inline asm
	add.cc.u64 %rd6412, %rd6412, %rd17992;
	addc.cc.u64 %rd9347, %rd9347, %rd17993;
	addc.cc.u64 %rd6414, %rd6414, %rd17994;
	addc.cc.u64 %rd6415, %rd6415, %rd17995;
	addc.cc.u64 %rd6416, %rd6416, %rd17996;
	addc.u64 %rd6417, %rd6417, %rd17997;
	
	// end inline asm
	xor.b64  	%rd9365, %rd9347, %rd6412;
	// begin inline asm
	add.cc.u64 %rd6412, %rd6412, %rd17992;
	addc.cc.u64 %rd9365, %rd9365, %rd17993;
	addc.cc.u64 %rd6414, %rd6414, %rd17994;
	addc.cc.u64 %rd6415, %rd6415, %rd17995;
	addc.cc.u64 %rd6416, %rd6416, %rd17996;
	addc.u64 %rd6417, %rd6417, %rd17997;
	
	// end inline asm
	xor.b64  	%rd9383, %rd9365, %rd6412;
	// begin inline asm
	add.cc.u64 %rd6412, %rd6412, %rd17992;
	addc.cc.u64 %rd9383, %rd9383, %rd17993;
	addc.cc.u64 %rd6414, %rd6414, %rd17994;
	addc.cc.u64 %rd6415, %rd6415, %rd17995;
	addc.cc.u64 %rd6416, %rd6416, %rd17996;
	addc.u64 %rd6417, %rd6417, %rd17997;
	
	// end inline asm
	xor.b64  	%rd9401, %rd9383, %rd6412;
	// begin inline asm
	add.cc.u64 %rd6412, %rd6412, %rd17992;
	addc.cc.u64 %rd9401, %rd9401, %rd17993;
	addc.cc.u64 %rd6414, %rd6414, %rd17994;
	addc.cc.u64 %rd6415, %rd6415, %rd17995;
	addc.cc.u64 %rd6416, %rd6416, %rd17996;
	addc.u64 %rd6417, %rd6417, %rd17997;
	
	// end inline asm
	xor.b64  	%rd9419, %rd9401, %rd6412;
	// begin inline asm
	add.cc.u64 %rd6412, %rd6412, %rd17992;
	addc.cc.u64 %rd9419, %rd9419, %rd17993;
	addc.cc.u64 %rd6414, %rd6414, %rd17994;
	addc.cc.u64 %rd6415, %rd6415, %rd17995;
	addc.cc.u64 %rd6416, %rd6416, %rd17996;
	addc.u64 %rd6417, %rd6417, %rd17997;
	
	// end inline asm
	xor.b64  	%rd9437, %rd9419, %rd6412;
	// begin inline asm
	add.cc.u64 %rd6412, %rd6412, %rd17992;
	addc.cc.u64 %rd9437, %rd9437, %rd17993;
	addc.cc.u64 %rd6414, %rd6414, %rd17994;
	addc.cc.u64 %rd6415, %rd6415, %rd17995;
	addc.cc.u64 %rd6416, %rd6416, %rd17996;
	addc.u64 %rd6417, %rd6417, %rd17997;
	
	// end inline asm
	xor.b64  	%rd9455, %rd9437, %rd6412;
	// begin inline asm
	add.cc.u64 %rd6412, %rd6412, %rd17992;
	addc.cc.u64 %rd9455, %rd9455, %rd17993;
	addc.cc.u64 %rd6414, %rd6414, %rd17994;
	addc.cc.u64 %rd6415, %rd6415, %rd17995;
	addc.cc.u64 %rd6416, %rd6416, %rd17996;
	addc.u64 %rd6417, %rd6417, %rd17997;
	
	// end inline asm
	xor.b64  	%rd9473, %rd9455, %rd6412;
	// begin inline asm
	add.cc.u64 %rd6412, %rd6412, %rd17992;
	addc.cc.u64 %rd9473, %rd9473, %rd17993;
	addc.cc.u64 %rd6414, %rd6414, %rd17994;
	addc.cc.u64 %rd6415, %rd6415, %rd17995;
	addc.cc.u64 %rd6416, %rd6416, %rd17996;
	addc.u64 %rd6417, %rd6417, %rd17997;
	
	// end inline asm
	xor.b64  	%rd9491, %rd9473, %rd6412;
	// begin inline asm
	add.cc.u64 %rd6412, %rd6412, %rd17992;
	addc.cc.u64 %rd9491, %rd9491, %rd17993;
	addc.cc.u64 %rd6414, %rd6414, %rd17994;
	addc.cc.u64 %rd6415, %rd6415, %rd17995;
	addc.cc.u64 %rd6416, %rd6416, %rd17996;
	addc.u64 %rd6417, %rd6417, %rd17997;
	
	// end inline asm
	xor.b64  	%rd9509, %rd9491, %rd6412;
	// begin inline asm
	add.cc.u64 %rd6412, %rd6412, %rd17992;
	addc.cc.u64 %rd9509, %rd9509, %rd17993;
	addc.cc.u64 %rd6414, %rd6414, %rd17994;
	addc.cc.u64 %rd6415, %rd6415, %rd17995;
	addc.cc.u64 %rd6416, %rd6416, %rd17996;
	addc.u64 %rd6417, %rd6417, %rd17997;
	
	// end inline asm
	xor.b64  	%rd9527, %rd9509, %rd6412;
	// begin inline asm
	add.cc.u64 %rd6412, %rd6412, %rd17992;
	addc.cc.u64 %rd9527, %rd9527, %rd17993;
	addc.cc.u64 %rd6414, %rd6414, %rd17994;
	addc.cc.u64 %rd6415, %rd6415, %rd17995;
	addc.cc.u64 %rd6416, %rd6416, %rd17996;
	addc.u64 %rd6417, %rd6417, %rd17997;
	
	// end inline asm
	xor.b64  	%rd9545, %rd9527, %rd6412;
	// begin inline asm
	add.cc.u64 %rd6412, %rd6412, %rd17992;
	addc.cc.u64 %rd9545, %rd9545, %rd17993;
	addc.cc.u64 %rd6414, %rd6414, %rd17994;
	addc.cc.u64 %rd6415, %rd6415, %rd17995;
	addc.cc.u64 %rd6416, %rd6416, %rd17996;
	addc.u64 %rd6417, %rd6417, %rd17997;
	
	// end inline asm
	xor.b64  	%rd9563, %rd9545, %rd6412;
	// begin inline asm
	add.cc.u64 %rd6412, %rd6412, %rd17992;
	addc.cc.u64 %rd9563, %rd9563, %rd17993;
	addc.cc.u64 %rd6414, %rd6414, %rd17994;
	addc.cc.u64 %rd6415, %rd6415, %rd17995;
	addc.cc.u64 %rd6416, %rd6416, %rd17996;
	addc.u64 %rd6417, %rd6417, %rd17997;
	
	// end inline asm
	xor.b64  	%rd9581, %rd9563, %rd6412;
	// begin inline asm
	add.cc.u64 %rd6412, %rd6412, %rd17992;
	addc.cc.u64 %rd9581, %rd9581, %rd17993;
	addc.cc.u64 %rd6414, %rd6414, %rd17994;
	addc.cc.u64 %rd6415, %rd6415, %rd17995;
	addc.cc.u64 %rd6416, %rd6416, %rd17996;
	addc.u64 %rd6417, %rd6417, %rd17997;
	
	// end inline asm
	xor.b64  	%rd9599, %rd9581, %rd6412;
	// begin inline asm
	add.cc.u64 %rd6412, %rd6412, %rd17992;
	addc.cc.u64 %rd9599, %rd9599, %rd17993;
	addc.cc.u64 %rd6414, %rd6414, %rd17994;
	addc.cc.u64 %rd6415, %rd6415, %rd17995;
	addc.cc.u64 %rd6416, %rd6416, %rd17996;
	addc.u64 %rd6417, %rd6417, %rd17997;
	
	// end inline asm
	xor.b64  	%rd9617, %rd9599, %rd6412;
	// begin inline asm
	add.cc.u64 %rd6412, %rd6412, %rd17992;
	addc.cc.u64 %rd9617, %rd9617, %rd17993;
	addc.cc.u64 %rd6414, %rd6414, %rd17994;
	addc.cc.u64 %rd6415, %rd6415, %rd17995;
	addc.cc.u64 %rd6416, %rd6416, %rd17996;
	addc.u64 %rd6417, %rd6417, %rd17997;
	
	// end inline asm
	xor.b64  	%rd9635, %rd9617, %rd6412;
	// begin inline asm
	add.cc.u64 %rd6412, %rd6412, %rd17992;
	addc.cc.u64 %rd9635, %rd9635, %rd17993;
	addc.cc.u64 %rd6414, %rd6414, %rd17994;
	addc.cc.u64 %rd6415, %rd6415, %rd17995;
	addc.cc.u64 %rd6416, %rd6416, %rd17996;
	addc.u64 %rd6417, %rd6417, %rd17997;
	
	// end inline asm
	xor.b64  	%rd9653, %rd9635, %rd6412;
	// begin inline asm
	add.cc.u64 %rd6412, %rd6412, %rd17992;
	addc.cc.u64 %rd9653, %rd9653, %rd17993;
	addc.cc.u64 %rd6414, %rd6414, %rd17994;
	addc.cc.u64 %rd6415, %rd6415, %rd17995;
	addc.cc.u64 %rd6416, %rd6416, %rd17996;
	addc.u64 %rd6417, %rd6417, %rd17997;
	
	// end inline asm
	xor.b64  	%rd9671, %rd9653, %rd6412;
	// begin inline asm
	add.cc.u64 %rd6412, %rd6412, %rd17992;
	addc.cc.u64 %rd9671, %rd9671, %rd17993;
	addc.cc.u64 %rd6414, %rd6414, %rd17994;
	addc.cc.u64 %rd6415, %rd6415, %rd17995;
	addc.cc.u64 %rd6416, %rd6416, %rd17996;
	addc.u64 %rd6417, %rd6417, %rd17997;
	
	// end inline asm
	xor.b64  	%rd9689, %rd9671, %rd6412;
	// begin inline asm
	add.cc.u64 %rd6412, %rd6412, %rd17992;
	addc.cc.u64 %rd9689, %rd9689, %rd17993;
	addc.cc.u64 %rd6414, %rd6414, %rd17994;
	addc.cc.u64 %rd6415, %rd6415, %rd17995;
	addc.cc.u64 %rd6416, %rd6416, %rd17996;
	addc.u64 %rd6417, %rd6417, %rd17997;
	
	// end inline asm
	xor.b64  	%rd9707, %rd9689, %rd6412;
	// begin inline asm
	add.cc.u64 %rd6412, %rd6412, %rd17992;
	addc.cc.u64 %rd9707, %rd9707, %rd17993;
	addc.cc.u64 %rd6414, %rd6414, %rd17994;
	addc.cc.u64 %rd6415, %rd6415, %rd17995;
	addc.cc.u64 %rd6416, %rd6416, %rd17996;
	addc.u64 %rd6417, %rd6417, %rd17997;
	
	// end inline asm
	xor.b64  	%rd9725, %rd9707, %rd6412;
	// begin inline asm
	add.cc.u64 %rd6412, %rd6412, %rd17992;
	addc.cc.u64 %rd9725, %rd9725, %rd17993;
	addc.cc.u64 %rd6414, %rd6414, %rd17994;
	addc.cc.u64 %rd6415, %rd6415, %rd17995;
	addc.cc.u64 %rd6416, %rd6416, %rd17996;
	addc.u64 %rd6417, %rd6417, %rd17997;
	
	// end inline asm
	xor.b64  	%rd9743, %rd9725, %rd6412;
	// begin inline asm
	add.cc.u64 %rd6412, %rd6412, %rd17992;
	addc.cc.u64 %rd9743, %rd9743, %rd17993;
	addc.cc.u64 %rd6414, %rd6414, %rd17994;
	addc.cc.u64 %rd6415, %rd6415, %rd17995;
	addc.cc.u64 %rd6416, %rd6416, %rd17996;
	addc.u64 %rd6417, %rd6417, %rd17997;
	
	// end inline asm
	xor.b64  	%rd9761, %rd9743, %rd6412;
	// begin inline asm
	add.cc.u64 %rd6412, %rd6412, %rd17992;
	addc.cc.u64 %rd9761, %rd9761, %rd17993;
	addc.cc.u64 %rd6414, %rd6414, %rd17994;
	addc.cc.u64 %rd6415, %rd6415, %rd17995;
	addc.cc.u64 %rd6416, %rd6416, %rd17996;
	addc.u64 %rd6417, %rd6417, %rd17997;
	
	// end inline asm
	xor.b64  	%rd9779, %rd9761, %rd6412;
	// begin inline asm
	add.cc.u64 %rd6412, %rd6412, %rd17992;
	addc.cc.u64 %rd9779, %rd9779, %rd17993;
	addc.cc.u64 %rd6414, %rd6414, %rd17994;
	addc.cc.u64 %rd6415, %rd6415, %rd17995;
	addc.cc.u64 %rd6416, %rd6416, %rd17996;
	addc.u64 %rd6417, %rd6417, %rd17997;
	
	// end inline asm
	xor.b64  	%rd9797, %rd9779, %rd6412;
	// begin inline asm
	add.cc.u64 %rd6412, %rd6412, %rd17992;
	addc.cc.u64 %rd9797, %rd9797, %rd17993;
	addc.cc.u64 %rd6414, %rd6414, %rd17994;
	addc.cc.u64 %rd6415, %rd6415, %rd17995;
	addc.cc.u64 %rd6416, %rd6416, %rd17996;
	addc.u64 %rd6417, %rd6417, %rd17997;
	
	// end inline asm
	xor.b64  	%rd9815, %rd9797, %rd6412;
	// begin inline asm
	add.cc.u64 %rd6412, %rd6412, %rd17992;
	addc.cc.u64 %rd9815, %rd9815, %rd17993;
	addc.cc.u64 %rd6414, %rd6414, %rd17994;
	addc.cc.u64 %rd6415, %rd6415, %rd17995;
	addc.cc.u64 %rd6416, %rd6416, %rd17996;
	addc.u64 %rd6417, %rd6417, %rd17997;
	
	// end inline asm
	xor.b64  	%rd9833, %rd9815, %rd6412;
	// begin inline asm
	add.cc.u64 %rd6412, %rd6412, %rd17992;
	addc.cc.u64 %rd9833, %rd9833, %rd17993;
	addc.cc.u64 %rd6414, %rd6414, %rd17994;
	addc.cc.u64 %rd6415, %rd6415, %rd17995;
	addc.cc.u64 %rd6416, %rd6416, %rd17996;
	addc.u64 %rd6417, %rd6417, %rd17997;
	
	// end inline asm
	xor.b64  	%rd9851, %rd9833, %rd6412;
	// begin inline asm
	add.cc.u64 %rd6412, %rd6412, %rd17992;
	addc.cc.u64 %rd9851, %rd9851, %rd17993;
	addc.cc.u64 %rd6414, %rd6414, %rd17994;
	addc.cc.u64 %rd6415, %rd6415, %rd17995;
	addc.cc.u64 %rd6416, %rd6416, %rd17996;
	addc.u64 %rd6417, %rd6417, %rd17997;
	
	// end inline asm
	xor.b64  	%rd9869, %rd9851, %rd6412;
	// begin inline asm
	add.cc.u64 %rd6412, %rd6412, %rd17992;
	addc.cc.u64 %rd9869, %rd9869, %rd17993;
	addc.cc.u64 %rd6414, %rd6414, %rd17994;
	addc.cc.u64 %rd6415, %rd6415, %rd17995;
	addc.cc.u64 %rd6416, %rd6416, %rd17996;
	addc.u64 %rd6417, %rd6417, %rd17997;
	
	// end inline asm
	xor.b64  	%rd9887, %rd9869, %rd6412;
	// begin inline asm
	add.cc.u64 %rd6412, %rd6412, %rd17992;
	addc.cc.u64 %rd9887, %rd9887, %rd17993;
	addc.cc.u64 %rd6414, %rd6414, %rd17994;
	addc.cc.u64 %rd6415, %rd6415, %rd17995;
	addc.cc.u64 %rd6416, %rd6416, %rd17996;
	addc.u64 %rd6417, %rd6417, %rd17997;
	
	// end inline asm
	xor.b64  	%rd9905, %rd9887, %rd6412;
	// begin inline asm
	add.cc.u64 %rd6412, %rd6412, %rd17992;
	addc.cc.u64 %rd9905, %rd9905, %rd17993;
	addc.cc.u64 %rd6414, %rd6414, %rd17994;
	addc.cc.u64 %rd6415, %rd6415, %rd17995;
	addc.cc.u64 %rd6416, %rd6416, %rd17996;
	addc.u64 %rd6417, %rd6417, %rd17997;
	
	// end inline asm
	xor.b64  	%rd9923, %rd9905, %rd6412;
	// begin inline asm
	add.cc.u64 %rd6412, %rd6412, %rd17992;
	addc.cc.u64 %rd9923, %rd9923, %rd17993;
	addc.cc.u64 %rd6414, %rd6414, %rd17994;
	addc.cc.u64 %rd6415, %rd6415, %rd17995;
	addc.cc.u64 %rd6416, %rd6416, %rd17996;
	addc.u64 %rd6417, %rd6417, %rd17997;
	
	// end inline asm
	xor.b64  	%rd9941, %rd9923, %rd6412;
	// begin inline asm
	add.cc.u64 %rd6412, %rd6412, %rd17992;
	addc.cc.u64 %rd9941, %rd9941, %rd17993;
	addc.cc.u64 %rd6414, %rd6414, %rd17994;
	addc.cc.u64 %rd6415, %rd6415, %rd17995;
	addc.cc.u64 %rd6416, %rd6416, %rd17996;
	addc.u64 %rd6417, %rd6417, %rd17997;
	
	// end inline asm
	xor.b64  	%rd9959, %rd9941, %rd6412;
	// begin inline asm
	add.cc.u64 %rd6412, %rd6412, %rd17992;
	addc.cc.u64 %rd9959, %rd9959, %rd17993;
	addc.cc.u64 %rd6414, %rd6414, %rd17994;
	addc.cc.u64 %rd6415, %rd6415, %rd17995;
	addc.cc.u64 %rd6416, %rd6416, %rd17996;
	addc.u64 %rd6417, %rd6417, %rd17997;
	
	// end inline asm
	xor.b64  	%rd9977, %rd9959, %rd6412;
	// begin inline asm
	add.cc.u64 %rd6412, %rd6412, %rd17992;
	addc.cc.u64 %rd9977, %rd9977, %rd17993;
	addc.cc.u64 %rd6414, %rd6414, %rd17994;
	addc.cc.u64 %rd6415, %rd6415, %rd17995;
	addc.cc.u64 %rd6416, %rd6416, %rd17996;
	addc.u64 %rd6417, %rd6417, %rd17997;
	
	// end inline asm
	xor.b64  	%rd9995, %rd9977, %rd6412;
	// begin inline asm
	add.cc.u64 %rd6412, %rd6412, %rd17992;
	addc.cc.u64 %rd9995, %rd9995, %rd17993;
	addc.cc.u64 %rd6414, %rd6414, %rd17994;
	addc.cc.u64 %rd6415, %rd6415, %rd17995;
	addc.cc.u64 %rd6416, %rd6416, %rd17996;
	addc.u64 %rd6417, %rd6417, %rd17997;
	
	// end inline asm
	xor.b64  	%rd10013, %rd9995, %rd6412;
	// begin inline asm
	add.cc.u64 %rd6412, %rd6412, %rd17992;
	addc.cc.u64 %rd10013, %rd10013, %rd17993;
	addc.cc.u64 %rd6414, %rd6414, %rd17994;
	addc.cc.u64 %rd6415, %rd6415, %rd17995;
	addc.cc.u64 %rd6416, %rd6416, %rd17996;
	addc.u64 %rd6417, %rd6417, %rd17997;
	
	// end inline asm
	xor.b64  	%rd10031, %rd10013, %rd6412;
	// begin inline asm
	add.cc.u64 %rd6412, %rd6412, %rd17992;
	addc.cc.u64 %rd10031, %rd10031, %rd17993;
	addc.cc.u64 %rd6414, %rd6414, %rd17994;
	addc.cc.u64 %rd6415, %rd6415, %rd17995;
	addc.cc.u64 %rd6416, %rd6416, %rd17996;
	addc.u64 %rd6417, %rd6417, %rd17997;
	
	// end inline asm
	xor.b64  	%rd10049, %rd10031, %rd6412;
	// begin inline asm
	add.cc.u64 %rd6412, %rd6412, %rd17992;
	addc.cc.u64 %rd10049, %rd10049, %rd17993;
	addc.cc.u64 %rd6414, %rd6414, %rd17994;
	addc.cc.u64 %rd6415, %rd6415, %rd17995;
	addc.cc.u64 %rd6416, %rd6416, %rd17996;
	addc.u64 %rd6417, %rd6417, %rd17997;
	
	// end inline asm
	xor.b64  	%rd10067, %rd10049, %rd6412;
	// begin inline asm
	add.cc.u64 %rd6412, %rd6412, %rd17992;
	addc.cc.u64 %rd10067, %rd10067, %rd17993;
	addc.cc.u64 %rd6414, %rd6414, %rd17994;
	addc.cc.u64 %rd6415, %rd6415, %rd17995;
	addc.cc.u64 %rd6416, %rd6416, %rd17996;
	addc.u64 %rd6417, %rd6417, %rd17997;
	
	// end inline asm
	xor.b64  	%rd10085, %rd10067, %rd6412;
	// begin inline asm
	add.cc.u64 %rd6412, %rd6412, %rd17992;
	addc.cc.u64 %rd10085, %rd10085, %rd17993;
	addc.cc.u64 %rd6414, %rd6414, %rd17994;
	addc.cc.u64 %rd6415, %rd6415, %rd17995;
	addc.cc.u64 %rd6416, %rd6416, %rd17996;
	addc.u64 %rd6417, %rd6417, %rd17997;
	
	// end inline asm
	xor.b64  	%rd10103, %rd10085, %rd6412;
	// begin inline asm
	add.cc.u64 %rd6412, %rd6412, %rd17992;
	addc.cc.u64 %rd10103, %rd10103, %rd17993;
	addc.cc.u64 %rd6414, %rd6414, %rd17994;
	addc.cc.u64 %rd6415, %rd6415, %rd17995;
	addc.cc.u64 %rd6416, %rd6416, %rd17996;
	addc.u64 %rd6417, %rd6417, %rd17997;
	
	// end inline asm
	xor.b64  	%rd10121, %rd10103, %rd6412;
	// begin inline asm
	add.cc.u64 %rd6412, %rd6412, %rd17992;
	addc.cc.u64 %rd10121, %rd10121, %rd17993;
	addc.cc.u64 %rd6414, %rd6414, %rd17994;
	addc.cc.u64 %rd6415, %rd6415, %rd17995;
	addc.cc.u64 %rd6416, %rd6416, %rd17996;
	addc.u64 %rd6417, %rd6417, %rd17997;
	
	// end inline asm
	xor.b64  	%rd10139, %rd10121, %rd6412;
	// begin inline asm
	add.cc.u64 %rd6412, %rd6412, %rd17992;
	addc.cc.u64 %rd10139, %rd10139, %rd17993;
	addc.cc.u64 %rd6414, %rd6414, %rd17994;
	addc.cc.u64 %rd6415, %rd6415, %rd17995;
	addc.cc.u64 %rd6416, %rd6416, %rd17996;
	addc.u64 %rd6417, %rd6417, %rd17997;
	
	// end inline asm
	xor.b64  	%rd10157, %rd10139, %rd6412;
	// begin inline asm
	add.cc.u64 %rd6412, %rd6412, %rd17992;
	addc.cc.u64 %rd10157, %rd10157, %rd17993;
	addc.cc.u64 %rd6414, %rd6414, %rd17994;
	addc.cc.u64 %rd6415, %rd6415, %rd17995;
	addc.cc.u64 %rd6416, %rd6416, %rd17996;
	addc.u64 %rd6417, %rd6417, %rd17997;
	
	// end inline asm
	xor.b64  	%rd10175, %rd10157, %rd6412;
	// begin inline asm
	add.cc.u64 %rd6412, %rd6412, %rd17992;
	addc.cc.u64 %rd10175, %rd10175, %rd17993;
	addc.cc.u64 %rd6414, %rd6414, %rd17994;
	addc.cc.u64 %rd6415, %rd6415, %rd17995;
	addc.cc.u64 %rd6416, %rd6416, %rd17996;
	addc.u64 %rd6417, %rd6417, %rd17997;
	
	// end inline asm
	xor.b64  	%rd10193, %rd10175, %rd6412;
	// begin inline asm
	add.cc.u64 %rd6412, %rd6412, %rd17992;
	addc.cc.u64 %rd10193, %rd10193, %rd17993;
	addc.cc.u64 %rd6414, %rd6414, %rd17994;
	addc.cc.u64 %rd6415, %rd6415, %rd17995;
	addc.cc.u64 %rd6416, %rd6416, %rd17996;
	addc.u64 %rd6417, %rd6417, %rd17997;
	
	// end inline asm
	xor.b64  	%rd10211, %rd10193, %rd6412;
	// begin inline asm
	add.cc.u64 %rd6412, %rd6412, %rd17992;
	addc.cc.u64 %rd10211, %rd10211, %rd17993;
	addc.cc.u64 %rd6414, %rd6414, %rd17994;
	addc.cc.u64 %rd6415, %rd6415, %rd17995;
	addc.cc.u64 %rd6416, %rd6416, %rd17996;
	addc.u64 %rd6417, %rd6417, %rd17997;
	
	// end inline asm
	xor.b64  	%rd10229, %rd10211, %rd6412;
	// begin inline asm
	add.cc.u64 %rd6412, %rd6412, %rd17992;
	addc.cc.u64 %rd10229, %rd10229, %rd17993;
	addc.cc.u64 %rd6414, %rd6414, %rd17994;
	addc.cc.u64 %rd6415, %rd6415, %rd17995;
	addc.cc.u64 %rd6416, %rd6416, %rd17996;
	addc.u64 %rd6417, %rd6417, %rd17997;
	
	// end inline asm
	xor.b64  	%rd10247, %rd10229, %rd6412;
	// begin inline asm
	add.cc.u64 %rd6412, %rd6412, %rd17992;
	addc.cc.u64 %rd10247, %rd10247, %rd17993;
	addc.cc.u64 %rd6414, %rd6414, %rd17994;
	addc.cc.u64 %rd6415, %rd6415, %rd17995;
	addc.cc.u64 %rd6416, %rd6416, %rd17996;
	addc.u64 %rd6417, %rd6417, %rd17997;
	
	// end inline asm
	xor.b64  	%rd10265, %rd10247, %rd6412;
	// begin inline asm
	add.cc.u64 %rd6412, %rd6412, %rd17992;
	addc.cc.u64 %rd10265, %rd10265, %rd17993;
	addc.cc.u64 %rd6414, %rd6414, %rd17994;
	addc.cc.u64 %rd6415, %rd6415, %rd17995;
	addc.cc.u64 %rd6416, %rd6416, %rd17996;
	addc.u64 %rd6417, %rd6417, %rd17997;
	
	// end inline asm
	xor.b64  	%rd10283, %rd10265, %rd6412;
	// begin inline asm
	add.cc.u64 %rd6412, %rd6412, %rd17992;
	addc.cc.u64 %rd10283, %rd10283, %rd17993;
	addc.cc.u64 %rd6414, %rd6414, %rd17994;
	addc.cc.u64 %rd6415, %rd6415, %rd17995;
	addc.cc.u64 %rd6416, %rd6416, %rd17996;
	addc.u64 %rd6417, %rd6417, %rd17997;
	
	// end inline asm
	xor.b64  	%rd10301, %rd10283, %rd6412;
	// begin inline asm
	add.cc.u64 %rd6412, %rd6412, %rd17992;
	addc.cc.u64 %rd10301, %rd10301, %rd17993;
	addc.cc.u64 %rd6414, %rd6414, %rd17994;
	addc.cc.u64 %rd6415, %rd6415, %rd17995;
	addc.cc.u64 %rd6416, %rd6416, %rd17996;
	addc.u64 %rd6417, %rd6417, %rd17997;
	
	// end inline asm
	xor.b64  	%rd10319, %rd10301, %rd6412;
	// begin inline asm
	add.cc.u64 %rd6412, %rd6412, %rd17992;
	addc.cc.u64 %rd10319, %rd10319, %rd17993;
	addc.cc.u64 %rd6414, %rd6414, %rd17994;
	addc.cc.u64 %rd6415, %rd6415, %rd17995;
	addc.cc.u64 %rd6416, %rd6416, %rd17996;
	addc.u64 %rd6417, %rd6417, %rd17997;
	
	// end inline asm
	xor.b64  	%rd10337, %rd10319, %rd6412;
	// begin inline asm
	add.cc.u64 %rd6412, %rd6412, %rd17992;
	addc.cc.u64 %rd10337, %rd10337, %rd17993;
	addc.cc.u64 %rd6414, %rd6414, %rd17994;
	addc.cc.u64 %rd6415, %rd6415, %rd17995;
	addc.cc.u64 %rd6416, %rd6416, %rd17996;
	addc.u64 %rd6417, %rd6417, %rd17997;
	
	// end inline asm
	xor.b64  	%rd10355, %rd10337, %rd6412;
	// begin inline asm
	add.cc.u64 %rd6412, %rd6412, %rd17992;
	addc.cc.u64 %rd10355, %rd10355, %rd17993;
	addc.cc.u64 %rd6414, %rd6414, %rd17994;
	addc.cc.u64 %rd6415, %rd6415, %rd17995;
	addc.cc.u64 %rd6416, %rd6416, %rd17996;
	addc.u64 %rd6417, %rd6417, %rd17997;
	
	// end inline asm
	xor.b64  	%rd10373, %rd10355, %rd6412;
	// begin inline asm
	add.cc.u64 %rd6412, %rd6412, %rd17992;
	addc.cc.u64 %rd10373, %rd10373, %rd17993;
	addc.cc.u64 %rd6414, %rd6414, %rd17994;
	addc.cc.u64 %rd6415, %rd6415, %rd17995;
	addc.cc.u64 %rd6416, %rd6416, %rd17996;
	addc.u64 %rd6417, %rd6417, %rd17997;
	
	// end inline asm
	xor.b64  	%rd10391, %rd10373, %rd6412;
	// begin inline asm
	add.cc.u64 %rd6412, %rd6412, %rd17992;
	addc.cc.u64 %rd10391, %rd10391, %rd17993;
	addc.cc.u64 %rd6414, %rd6414, %rd17994;
	addc.cc.u64 %rd6415, %rd6415, %rd17995;
	addc.cc.u64 %rd6416, %rd6416, %rd17996;
	addc.u64 %rd6417, %rd6417, %rd17997;
	
	// end inline asm
	xor.b64  	%rd10409, %rd10391, %rd6412;
	// begin inline asm
	add.cc.u64 %rd6412, %rd6412, %rd17992;
	addc.cc.u64 %rd10409, %rd10409, %rd17993;
	addc.cc.u64 %rd6414, %rd6414, %rd17994;
	addc.cc.u64 %rd6415, %rd6415, %rd17995;
	addc.cc.u64 %rd6416, %rd6416, %rd17996;
	addc.u64 %rd6417, %rd6417, %rd17997;
	
	// end inline asm
	xor.b64  	%rd10427, %rd10409, %rd6412;
	// begin inline asm
	add.cc.u64 %rd6412, %rd6412, %rd17992;
	addc.cc.u64 %rd10427, %rd10427, %rd17993;
	addc.cc.u64 %rd6414, %rd6414, %rd17994;
	addc.cc.u64 %rd6415, %rd6415, %rd17995;
	addc.cc.u64 %rd6416, %rd6416, %rd17996;
	addc.u64 %rd6417, %rd6417, %rd17997;
	
	// end inline asm
	xor.b64  	%rd10445, %rd10427, %rd6412;
	// begin inline asm
	add.cc.u64 %rd6412, %rd6412, %rd17992;
	addc.cc.u64 %rd10445, %rd10445, %rd17993;
	addc.cc.u64 %rd6414, %rd6414, %rd17994;
	addc.cc.u64 %rd6415, %rd6415, %rd17995;
	addc.cc.u64 %rd6416, %rd6416, %rd17996;
	addc.u64 %rd6417, %rd6417, %rd17997;
	
	// end inline asm
	xor.b64  	%rd10463, %rd10445, %rd6412;
	// begin inline asm
	add.cc.u64 %rd6412, %rd6412, %rd17992;
	addc.cc.u64 %rd10463, %rd10463, %rd17993;
	addc.cc.u64 %rd6414, %rd6414, %rd17994;
	addc.cc.u64 %rd6415, %rd6415, %rd17995;
	addc.cc.u64 %rd6416, %rd6416, %rd17996;
	addc.u64 %rd6417, %rd6417, %rd17997;
	
	// end inline asm
	xor.b64  	%rd10481, %rd10463, %rd6412;
	// begin inline asm
	add.cc.u64 %rd6412, %rd6412, %rd17992;
	addc.cc.u64 %rd10481, %rd10481, %rd17993;
	addc.cc.u64 %rd6414, %rd6414, %rd17994;
	addc.cc.u64 %rd6415, %rd6415, %rd17995;
	addc.cc.u64 %rd6416, %rd6416, %rd17996;
	addc.u64 %rd6417, %rd6417, %rd17997;
	
	// end inline asm
	xor.b64  	%rd10499, %rd10481, %rd6412;
	// begin inline asm
	add.cc.u64 %rd6412, %rd6412, %rd17992;
	addc.cc.u64 %rd10499, %rd10499, %rd17993;
	addc.cc.u64 %rd6414, %rd6414, %rd17994;
	addc.cc.u64 %rd6415, %rd6415, %rd17995;
	addc.cc.u64 %rd6416, %rd6416, %rd17996;
	addc.u64 %rd6417, %rd6417, %rd17997;
	
	// end inline asm
	xor.b64  	%rd10517, %rd10499, %rd6412;
	// begin inline asm
	add.cc.u64 %rd6412, %rd6412, %rd17992;
	addc.cc.u64 %rd10517, %rd10517, %rd17993;
	addc.cc.u64 %rd6414, %rd6414, %rd17994;
	addc.cc.u64 %rd6415, %rd6415, %rd17995;
	addc.cc.u64 %rd6416, %rd6416, %rd17996;
	addc.u64 %rd6417, %rd6417, %rd17997;
	
	// end inline asm
	xor.b64  	%rd10535, %rd10517, %rd6412;
	// begin inline asm
	add.cc.u64 %rd6412, %rd6412, %rd17992;
	addc.cc.u64 %rd10535, %rd10535, %rd17993;
	addc.cc.u64 %rd6414, %rd6414, %rd17994;
	addc.cc.u64 %rd6415, %rd6415, %rd17995;
	addc.cc.u64 %rd6416, %rd6416, %rd17996;
	addc.u64 %rd6417, %rd6417, %rd17997;
	
	// end inline asm
	xor.b64  	%rd10553, %rd10535, %rd6412;
	// begin inline asm
	add.cc.u64 %rd6412, %rd6412, %rd17992;
	addc.cc.u64 %rd10553, %rd10553, %rd17993;
	addc.cc.u64 %rd6414, %rd6414, %rd17994;
	addc.cc.u64 %rd6415, %rd6415, %rd17995;
	addc.cc.u64 %rd6416, %rd6416, %rd17996;
	addc.u64 %rd6417, %rd6417, %rd17997;
	
	// end inline asm
	xor.b64  	%rd10571, %rd10553, %rd6412;
	// begin inline asm
	add.cc.u64 %rd6412, %rd6412, %rd17992;
	addc.cc.u64 %rd10571, %rd10571, %rd17993;
	addc.cc.u64 %rd6414, %rd6414, %rd17994;
	addc.cc.u64 %rd6415, %rd6415, %rd17995;
	addc.cc.u64 %rd6416, %rd6416, %rd17996;
	addc.u64 %rd6417, %rd6417, %rd17997;
	
	// end inline asm
	xor.b64  	%rd10589, %rd10571, %rd6412;
	// begin inline asm
	add.cc.u64 %rd6412, %rd6412, %rd17992;
	addc.cc.u64 %rd10589, %rd10589, %rd17993;
	addc.cc.u64 %rd6414, %rd6414, %rd17994;
	addc.cc.u64 %rd6415, %rd6415, %rd17995;
	addc.cc.u64 %rd6416, %rd6416, %rd17996;
	addc.u64 %rd6417, %rd6417, %rd17997;
	
	// end inline asm
	xor.b64  	%rd10607, %rd10589, %rd6412;
	// begin inline asm
	add.cc.u64 %rd6412, %rd6412, %rd17992;
	addc.cc.u64 %rd10607, %rd10607, %rd17993;
	addc.cc.u64 %rd6414, %rd6414, %rd17994;
	addc.cc.u64 %rd6415, %rd6415, %rd17995;
	addc.cc.u64 %rd6416, %rd6416, %rd17996;
	addc.u64 %rd6417, %rd6417, %rd17997;
	
	// end inline asm
	xor.b64  	%rd10625, %rd10607, %rd6412;
	// begin inline asm
	add.cc.u64 %rd6412, %rd6412, %rd17992;
	addc.cc.u64 %rd10625, %rd10625, %rd17993;
	addc.cc.u64 %rd6414, %rd6414, %rd17994;
	addc.cc.u64 %rd6415, %rd6415, %rd17995;
	addc.cc.u64 %rd6416, %rd6416, %rd17996;
	addc.u64 %rd6417, %rd6417, %rd17997;
	
	// end inline asm
	xor.b64  	%rd10643, %rd10625, %rd6412;
	// begin inline asm
	add.cc.u64 %rd6412, %rd6412, %rd17992;
	addc.cc.u64 %rd10643, %rd10643, %rd17993;
	addc.cc.u64 %rd6414, %rd6414, %rd17994;
	addc.cc.u64 %rd6415, %rd6415, %rd17995;
	addc.cc.u64 %rd6416, %rd6416, %rd17996;
	addc.u64 %rd6417, %rd6417, %rd17997;
	
	// end inline asm
	xor.b64  	%rd10661, %rd10643, %rd6412;
	// begin inline asm
	add.cc.u64 %rd6412, %rd6412, %rd17992;
	addc.cc.u64 %rd10661, %rd10661, %rd17993;
	addc.cc.u64 %rd6414, %rd6414, %rd17994;
	addc.cc.u64 %rd6415, %rd6415, %rd17995;
	addc.cc.u64 %rd6416, %rd6416, %rd17996;
	addc.u64 %rd6417, %rd6417, %rd17997;
	
	// end inline asm
	xor.b64  	%rd10679, %rd10661, %rd6412;
	// begin inline asm
	add.cc.u64 %rd6412, %rd6412, %rd17992;
	addc.cc.u64 %rd10679, %rd10679, %rd17993;
	addc.cc.u64 %rd6414, %rd6414, %rd17994;
	addc.cc.u64 %rd6415, %rd6415, %rd17995;
	addc.cc.u64 %rd6416, %rd6416, %rd17996;
	addc.u64 %rd6417, %rd6417, %rd17997;
	
	// end inline asm
	xor.b64  	%rd10697, %rd10679, %rd6412;
	// begin inline asm
	add.cc.u64 %rd6412, %rd6412, %rd17992;
	addc.cc.u64 %rd10697, %rd10697, %rd17993;
	addc.cc.u64 %rd6414, %rd6414, %rd17994;
	addc.cc.u64 %rd6415, %rd6415, %rd17995;
	addc.cc.u64 %rd6416, %rd6416, %rd17996;
	addc.u64 %rd6417, %rd6417, %rd17997;
	
	// end inline asm
	xor.b64  	%rd10715, %rd10697, %rd6412;
	// begin inline asm
	add.cc.u64 %rd6412, %rd6412, %rd17992;
	addc.cc.u64 %rd10715, %rd10715, %rd17993;
	addc.cc.u64 %rd6414, %rd6414, %rd17994;
	addc.cc.u64 %rd6415, %rd6415, %rd17995;
	addc.cc.u64 %rd6416, %rd6416, %rd17996;
	addc.u64 %rd6417, %rd6417, %rd17997;
	
	// end inline asm
	xor.b64  	%rd10733, %rd10715, %rd6412;
	// begin inline asm
	add.cc.u64 %rd6412, %rd6412, %rd17992;
	addc.cc.u64 %rd10733, %rd10733, %rd17993;
	addc.cc.u64 %rd6414, %rd6414, %rd17994;
	addc.cc.u64 %rd6415, %rd6415, %rd17995;
	addc.cc.u64 %rd6416, %rd6416, %rd17996;
	addc.u64 %rd6417, %rd6417, %rd17997;
	
	// end inline asm
	xor.b64  	%rd10751, %rd10733, %rd6412;
	// begin inline asm
	add.cc.u64 %rd6412, %rd6412, %rd17992;
	addc.cc.u64 %rd10751, %rd10751, %rd17993;
	addc.cc.u64 %rd6414, %rd6414, %rd17994;
	addc.cc.u64 %rd6415, %rd6415, %rd17995;
	addc.cc.u64 %rd6416, %rd6416, %rd17996;
	addc.u64 %rd6417, %rd6417, %rd17997;
	
	// end inline asm
	xor.b64  	%rd10769, %rd10751, %rd6412;
	// begin inline asm
	add.cc.u64 %rd6412, %rd6412, %rd17992;
	addc.cc.u64 %rd10769, %rd10769, %rd17993;
	addc.cc.u64 %rd6414, %rd6414, %rd17994;
	addc.cc.u64 %rd6415, %rd6415, %rd17995;
	addc.cc.u64 %rd6416, %rd6416, %rd17996;
	addc.u64 %rd6417, %rd6417, %rd17997;
	
	// end inline asm
	xor.b64  	%rd10787, %rd10769, %rd6412;
	// begin inline asm
	add.cc.u64 %rd6412, %rd6412, %rd17992;
	addc.cc.u64 %rd10787, %rd10787, %rd17993;
	addc.cc.u64 %rd6414, %rd6414, %rd17994;
	addc.cc.u64 %rd6415, %rd6415, %rd17995;
	addc.cc.u64 %rd6416, %rd6416, %rd17996;
	addc.u64 %rd6417, %rd6417, %rd17997;
	
	// end inline asm
	xor.b64  	%rd10805, %rd10787, %rd6412;
	// begin inline asm
	add.cc.u64 %rd6412, %rd6412, %rd17992;
	addc.cc.u64 %rd10805, %rd10805, %rd17993;
	addc.cc.u64 %rd6414, %rd6414, %rd17994;
	addc.cc.u64 %rd6415, %rd6415, %rd17995;
	addc.cc.u64 %rd6416, %rd6416, %rd17996;
	addc.u64 %rd6417, %rd6417, %rd17997;
	
	// end inline asm
	xor.b64  	%rd10823, %rd10805, %rd6412;
	// begin inline asm
	add.cc.u64 %rd6412, %rd6412, %rd17992;
	addc.cc.u64 %rd10823, %rd10823, %rd17993;
	addc.cc.u64 %rd6414, %rd6414, %rd17994;
	addc.cc.u64 %rd6415, %rd6415, %rd17995;
	addc.cc.u64 %rd6416, %rd6416, %rd17996;
	addc.u64 %rd6417, %rd6417, %rd17997;
	
	// end inline asm
	xor.b64  	%rd10841, %rd10823, %rd6412;
	// begin inline asm
	add.cc.u64 %rd6412, %rd6412, %rd17992;
	addc.cc.u64 %rd10841, %rd10841, %rd17993;
	addc.cc.u64 %rd6414, %rd6414, %rd17994;
	addc.cc.u64 %rd6415, %rd6415, %rd17995;
	addc.cc.u64 %rd6416, %rd6416, %rd17996;
	addc.u64 %rd6417, %rd6417, %rd17997;
	
	// end inline asm
	xor.b64  	%rd10859, %rd10841, %rd6412;
	// begin inline asm
	add.cc.u64 %rd6412, %rd6412, %rd17992;
	addc.cc.u64 %rd10859, %rd10859, %rd17993;
	addc.cc.u64 %rd6414, %rd6414, %rd17994;
	addc.cc.u64 %rd6415, %rd6415, %rd17995;
	addc.cc.u64 %rd6416, %rd6416, %rd17996;
	addc.u64 %rd6417, %rd6417, %rd17997;
	
	// end inline asm
	xor.b64  	%rd10877, %rd10859, %rd6412;
	// begin inline asm
	add.cc.u64 %rd6412, %rd6412, %rd17992;
	addc.cc.u64 %rd10877, %rd10877, %rd17993;
	addc.cc.u64 %rd6414, %rd6414, %rd17994;
	addc.cc.u64 %rd6415, %rd6415, %rd17995;
	addc.cc.u64 %rd6416, %rd6416, %rd17996;
	addc.u64 %rd6417, %rd6417, %rd17997;
	
	// end inline asm
	xor.b64  	%rd10895, %rd10877, %rd6412;
	// begin inline asm
	add.cc.u64 %rd6412, %rd6412, %rd17992;
	addc.cc.u64 %rd10895, %rd10895, %rd17993;
	addc.cc.u64 %rd6414, %rd6414, %rd17994;
	addc.cc.u64 %rd6415, %rd6415, %rd17995;
	addc.cc.u64 %rd6416, %rd6416, %rd17996;
	addc.u64 %rd6417, %rd6417, %rd17997;
	
	// end inline asm
	xor.b64  	%rd10913, %rd10895, %rd6412;
	// begin inline asm
	add.cc.u64 %rd6412, %rd6412, %rd17992;
	addc.cc.u64 %rd10913, %rd10913, %rd17993;
	addc.cc.u64 %rd6414, %rd6414, %rd17994;
	addc.cc.u64 %rd6415, %rd6415, %rd17995;
	addc.cc.u64 %rd6416, %rd6416, %rd17996;
	addc.u64 %rd6417, %rd6417, %rd17997;
	
	// end inline asm
	xor.b64  	%rd10931, %rd10913, %rd6412;
	// begin inline asm
	add.cc.u64 %rd6412, %rd6412, %rd17992;
	addc.cc.u64 %rd10931, %rd10931, %rd17993;
	addc.cc.u64 %rd6414, %rd6414, %rd17994;
	addc.cc.u64 %rd6415, %rd6415, %rd17995;
	addc.cc.u64 %rd6416, %rd6416, %rd17996;
	addc.u64 %rd6417, %rd6417, %rd17997;
	
	// end inline asm
	xor.b64  	%rd10949, %rd10931, %rd6412;
	// begin inline asm
	add.cc.u64 %rd6412, %rd6412, %rd17992;
	addc.cc.u64 %rd10949, %rd10949, %rd17993;
	addc.cc.u64 %rd6414, %rd6414, %rd17994;
	addc.cc.u64 %rd6415, %rd6415, %rd17995;
	addc.cc.u64 %rd6416, %rd6416, %rd17996;
	addc.u64 %rd6417, %rd6417, %rd17997;
	
	// end inline asm
	xor.b64  	%rd10967, %rd10949, %rd6412;
	// begin inline asm
	add.cc.u64 %rd6412, %rd6412, %rd17992;
	addc.cc.u64 %rd10967, %rd10967, %rd17993;
	addc.cc.u64 %rd6414, %rd6414, %rd17994;
	addc.cc.u64 %rd6415, %rd6415, %rd17995;
	addc.cc.u64 %rd6416, %rd6416, %rd17996;
	addc.u64 %rd6417, %rd6417, %rd17997;
	
	// end inline asm
	xor.b64  	%rd10985, %rd10967, %rd6412;
	// begin inline asm
	add.cc.u64 %rd6412, %rd6412, %rd17992;
	addc.cc.u64 %rd10985, %rd10985, %rd17993;
	addc.cc.u64 %rd6414, %rd6414, %rd17994;
	addc.cc.u64 %rd6415, %rd6415, %rd17995;
	addc.cc.u64 %rd6416, %rd6416, %rd17996;
	addc.u64 %rd6417, %rd6417, %rd17997;
	
	// end inline asm
	xor.b64  	%rd11003, %rd10985, %rd6412;
	// begin inline asm
	add.cc.u64 %rd6412, %rd6412, %rd17992;
	addc.cc.u64 %rd11003, %rd11003, %rd17993;
	addc.cc.u64 %rd6414, %rd6414, %rd17994;
	addc.cc.u64 %rd6415, %rd6415, %rd17995;
	addc.cc.u64 %rd6416, %rd6416, %rd17996;
	addc.u64 %rd6417, %rd6417, %rd17997;
	
	// end inline asm
	xor.b64  	%rd11021, %rd11003, %rd6412;
	// begin inline asm
	add.cc.u64 %rd6412, %rd6412, %rd17992;
	addc.cc.u64 %rd11021, %rd11021, %rd17993;
	addc.cc.u64 %rd6414, %rd6414, %rd17994;
	addc.cc.u64 %rd6415, %rd6415, %rd17995;
	addc.cc.u64 %rd6416, %rd6416, %rd17996;
	addc.u64 %rd6417, %rd6417, %rd17997;
	
	// end inline asm
	xor.b64  	%rd11039, %rd11021, %rd6412;
	// begin inline asm
	add.cc.u64 %rd6412, %rd6412, %rd17992;
	addc.cc.u64 %rd11039, %rd11039, %rd17993;
	addc.cc.u64 %rd6414, %rd6414, %rd17994;
	addc.cc.u64 %rd6415, %rd6415, %rd17995;
	addc.cc.u64 %rd6416, %rd6416, %rd17996;
	addc.u64 %rd6417, %rd6417, %rd17997;
	
	// end inline asm
	xor.b64  	%rd11057, %rd11039, %rd6412;
	// begin inline asm
	add.cc.u64 %rd6412, %rd6412, %rd17992;
	addc.cc.u64 %rd11057, %rd11057, %rd17993;
	addc.cc.u64 %rd6414, %rd6414, %rd17994;
	addc.cc.u64 %rd6415, %rd6415, %rd17995;
	addc.cc.u64 %rd6416, %rd6416, %rd17996;
	addc.u64 %rd6417, %rd6417, %rd17997;
	
	// end inline asm
	xor.b64  	%rd11075, %rd11057, %rd6412;
	// begin inline asm
	add.cc.u64 %rd6412, %rd6412, %rd17992;
	addc.cc.u64 %rd11075, %rd11075, %rd17993;
	addc.cc.u64 %rd6414, %rd6414, %rd17994;
	addc.cc.u64 %rd6415, %rd6415, %rd17995;
	addc.cc.u64 %rd6416, %rd6416, %rd17996;
	addc.u64 %rd6417, %rd6417, %rd17997;
	
	// end inline asm
	xor.b64  	%rd11093, %rd11075, %rd6412;
	// begin inline asm
	add.cc.u64 %rd6412, %rd6412, %rd17992;
	addc.cc.u64 %rd11093, %rd11093, %rd17993;
	addc.cc.u64 %rd6414, %rd6414, %rd17994;
	addc.cc.u64 %rd6415, %rd6415, %rd17995;
	addc.cc.u64 %rd6416, %rd6416, %rd17996;
	addc.u64 %rd6417, %rd6417, %rd17997;
	
	// end inline asm
	xor.b64  	%rd11111, %rd11093, %rd6412;
	// begin inline asm
	add.cc.u64 %rd6412, %rd6412, %rd17992;
	addc.cc.u64 %rd11111, %rd11111, %rd17993;
	addc.cc.u64 %rd6414, %rd6414, %rd17994;
	addc.cc.u64 %rd6415, %rd6415, %rd17995;
	addc.cc.u64 %rd6416, %rd6416, %rd17996;
	addc.u64 %rd6417, %rd6417, %rd17997;
	
	// end inline asm
	xor.b64  	%rd11129, %rd11111, %rd6412;
	// begin inline asm
	add.cc.u64 %rd6412, %rd6412, %rd17992;
	addc.cc.u64 %rd11129, %rd11129, %rd17993;
	addc.cc.u64 %rd6414, %rd6414, %rd17994;
	addc.cc.u64 %rd6415, %rd6415, %rd17995;
	addc.cc.u64 %rd6416, %rd6416, %rd17996;
	addc.u64 %rd6417, %rd6417, %rd17997;
	
	// end inline asm
	xor.b64  	%rd11147, %rd11129, %rd6412;
	// begin inline asm
	add.cc.u64 %rd6412, %rd6412, %rd17992;
	addc.cc.u64 %rd11147, %rd11147, %rd17993;
	addc.cc.u64 %rd6414, %rd6414, %rd17994;
	addc.cc.u64 %rd6415, %rd6415, %rd17995;
	addc.cc.u64 %rd6416, %rd6416, %rd17996;
	addc.u64 %rd6417, %rd6417, %rd17997;
	
	// end inline asm
	xor.b64  	%rd11165, %rd11147, %rd6412;
	// begin inline asm
	add.cc.u64 %rd6412, %rd6412, %rd17992;
	addc.cc.u64 %rd11165, %rd11165, %rd17993;
	addc.cc.u64 %rd6414, %rd6414, %rd17994;
	addc.cc.u64 %rd6415, %rd6415, %rd17995;
	addc.cc.u64 %rd6416, %rd6416, %rd17996;
	addc.u64 %rd6417, %rd6417, %rd17997;
	
	// end inline asm
	xor.b64  	%rd11183, %rd11165, %rd6412;
	// begin inline asm
	add.cc.u64 %rd6412, %rd6412, %rd17992;
	addc.cc.u64 %rd11183, %rd11183, %rd17993;
	addc.cc.u64 %rd6414, %rd6414, %rd17994;
	addc.cc.u64 %rd6415, %rd6415, %rd17995;
	addc.cc.u64 %rd6416, %rd6416, %rd17996;
	addc.u64 %rd6417, %rd6417, %rd17997;
	
	// end inline asm
	xor.b64  	%rd11201, %rd11183, %rd6412;
	// begin inline asm
	add.cc.u64 %rd6412, %rd6412, %rd17992;
	addc.cc.u64 %rd11201, %rd11201, %rd17993;
	addc.cc.u64 %rd6414, %rd6414, %rd17994;
	addc.cc.u64 %rd6415, %rd6415, %rd17995;
	addc.cc.u64 %rd6416, %rd6416, %rd17996;
	addc.u64 %rd6417, %rd6417, %rd17997;
	
	// end inline asm
	xor.b64  	%rd11219, %rd11201, %rd6412;
	// begin inline asm
	add.cc.u64 %rd6412, %rd6412, %rd17992;
	addc.cc.u64 %rd11219, %rd11219, %rd17993;
	addc.cc.u64 %rd6414, %rd6414, %rd17994;
	addc.cc.u64 %rd6415, %rd6415, %rd17995;
	addc.cc.u64 %rd6416, %rd6416, %rd17996;
	addc.u64 %rd6417, %rd6417, %rd17997;
	
	// end inline asm
	xor.b64  	%rd11237, %rd11219, %rd6412;
	// begin inline asm
	add.cc.u64 %rd6412, %rd6412, %rd17992;
	addc.cc.u64 %rd11237, %rd11237, %rd17993;
	addc.cc.u64 %rd6414, %rd6414, %rd17994;
	addc.cc.u64 %rd6415, %rd6415, %rd17995;
	addc.cc.u64 %rd6416, %rd6416, %rd17996;
	addc.u64 %rd6417, %rd6417, %rd17997;
	
	// end inline asm
	xor.b64  	%rd11255, %rd11237, %rd6412;
	// begin inline asm
	add.cc.u64 %rd6412, %rd6412, %rd17992;
	addc.cc.u64 %rd11255, %rd11255, %rd17993;
	addc.cc.u64 %rd6414, %rd6414, %rd17994;
	addc.cc.u64 %rd6415, %rd6415, %rd17995;
	addc.cc.u64 %rd6416, %rd6416, %rd17996;
	addc.u64 %rd6417, %rd6417, %rd17997;
	
	// end inline asm
	xor.b64  	%rd11273, %rd11255, %rd6412;
	// begin inline asm
	add.cc.u64 %rd6412, %rd6412, %rd17992;
	addc.cc.u64 %rd11273, %rd11273, %rd17993;
	addc.cc.u64 %rd6414, %rd6414, %rd17994;
	addc.cc.u64 %rd6415, %rd6415, %rd17995;
	addc.cc.u64 %rd6416, %rd6416, %rd17996;
	addc.u64 %rd6417, %rd6417, %rd17997;
	
	// end inline asm
	xor.b64  	%rd11291, %rd11273, %rd6412;
	// begin inline asm
	add.cc.u64 %rd6412, %rd6412, %rd17992;
	addc.cc.u64 %rd11291, %rd11291, %rd17993;
	addc.cc.u64 %rd6414, %rd6414, %rd17994;
	addc.cc.u64 %rd6415, %rd6415, %rd17995;
	addc.cc.u64 %rd6416, %rd6416, %rd17996;
	addc.u64 %rd6417, %rd6417, %rd17997;
	
	// end inline asm
	xor.b64  	%rd11309, %rd11291, %rd6412;
	// begin inline asm
	add.cc.u64 %rd6412, %rd6412, %rd17992;
	addc.cc.u64 %rd11309, %rd11309, %rd17993;
	addc.cc.u64 %rd6414, %rd6414, %rd17994;
	addc.cc.u64 %rd6415, %rd6415, %rd17995;
	addc.cc.u64 %rd6416, %rd6416, %rd17996;
	addc.u64 %rd6417, %rd6417, %rd17997;
	
	// end inline asm
	xor.b64  	%rd11327, %rd11309, %rd6412;
	// begin inline asm
	add.cc.u64 %rd6412, %rd6412, %rd17992;
	addc.cc.u64 %rd11327, %rd11327, %rd17993;
	addc.cc.u64 %rd6414, %rd6414, %rd17994;
	addc.cc.u64 %rd6415, %rd6415, %rd17995;
	addc.cc.u64 %rd6416, %rd6416, %rd17996;
	addc.u64 %rd6417, %rd6417, %rd17997;
	
	// end inline asm
	xor.b64  	%rd11345, %rd11327, %rd6412;
	// begin inline asm
	add.cc.u64 %rd6412, %rd6412, %rd17992;
	addc.cc.u64 %rd11345, %rd11345, %rd17993;
	addc.cc.u64 %rd6414, %rd6414, %rd17994;
	addc.cc.u64 %rd6415, %rd6415, %rd17995;
	addc.cc.u64 %rd6416, %rd6416, %rd17996;
	addc.u64 %rd6417, %rd6417, %rd17997;
	
	// end inline asm
	xor.b64  	%rd11363, %rd11345, %rd6412;
	// begin inline asm
	add.cc.u64 %rd6412, %rd6412, %rd17992;
	addc.cc.u64 %rd11363, %rd11363, %rd17993;
	addc.cc.u64 %rd6414, %rd6414, %rd17994;
	addc.cc.u64 %rd6415, %rd6415, %rd17995;
	addc.cc.u64 %rd6416, %rd6416, %rd17996;
	addc.u64 %rd6417, %rd6417, %rd17997;
	
	// end inline asm
	xor.b64  	%rd11381, %rd11363, %rd6412;
	// begin inline asm
	add.cc.u64 %rd6412, %rd6412, %rd17992;
	addc.cc.u64 %rd11381, %rd11381, %rd17993;
	addc.cc.u64 %rd6414, %rd6414, %rd17994;
	addc.cc.u64 %rd6415, %rd6415, %rd17995;
	addc.cc.u64 %rd6416, %rd6416, %rd17996;
	addc.u64 %rd6417, %rd6417, %rd17997;
	
	// end inline asm
	xor.b64  	%rd11399, %rd11381, %rd6412;
	// begin inline asm
	add.cc.u64 %rd6412, %rd6412, %rd17992;
	addc.cc.u64 %rd11399, %rd11399, %rd17993;
	addc.cc.u64 %rd6414, %rd6414, %rd17994;
	addc.cc.u64 %rd6415, %rd6415, %rd17995;
	addc.cc.u64 %rd6416, %rd6416, %rd17996;
	addc.u64 %rd6417, %rd6417, %rd17997;
	
	// end inline asm
	xor.b64  	%rd11417, %rd11399, %rd6412;
	// begin inline asm
	add.cc.u64 %rd6412, %rd6412, %rd17992;
	addc.cc.u64 %rd11417, %rd11417, %rd17993;
	addc.cc.u64 %rd6414, %rd6414, %rd17994;
	addc.cc.u64 %rd6415, %rd6415, %rd17995;
	addc.cc.u64 %rd6416, %rd6416, %rd17996;
	addc.u64 %rd6417, %rd6417, %rd17997;
	
	// end inline asm
	xor.b64  	%rd11435, %rd11417, %rd6412;
	// begin inline asm
	add.cc.u64 %rd6412, %rd6412, %rd17992;
	addc.cc.u64 %rd11435, %rd11435, %rd17993;
	addc.cc.u64 %rd6414, %rd6414, %rd17994;
	addc.cc.u64 %rd6415, %rd6415, %rd17995;
	addc.cc.u64 %rd6416, %rd6416, %rd17996;
	addc.u64 %rd6417, %rd6417, %rd17997;
	
	// end inline asm
	xor.b64  	%rd11453, %rd11435, %rd6412;
	// begin inline asm
	add.cc.u64 %rd6412, %rd6412, %rd17992;
	addc.cc.u64 %rd11453, %rd11453, %rd17993;
	addc.cc.u64 %rd6414, %rd6414, %rd17994;
	addc.cc.u64 %rd6415, %rd6415, %rd17995;
	addc.cc.u64 %rd6416, %rd6416, %rd17996;
	addc.u64 %rd6417, %rd6417, %rd17997;
	
	// end inline asm
	xor.b64  	%rd11471, %rd11453, %rd6412;
	// begin inline asm
	add.cc.u64 %rd6412, %rd6412, %rd17992;
	addc.cc.u64 %rd11471, %rd11471, %rd17993;
	addc.cc.u64 %rd6414, %rd6414, %rd17994;
	addc.cc.u64 %rd6415, %rd6415, %rd17995;
	addc.cc.u64 %rd6416, %rd6416, %rd17996;
	addc.u64 %rd6417, %rd6417, %rd17997;
	
	// end inline asm
	xor.b64  	%rd11489, %rd11471, %rd6412;
	// begin inline asm
	add.cc.u64 %rd6412, %rd6412, %rd17992;
	addc.cc.u64 %rd11489, %rd11489, %rd17993;
	addc.cc.u64 %rd6414, %rd6414, %rd17994;
	addc.cc.u64 %rd6415, %rd6415, %rd17995;
	addc.cc.u64 %rd6416, %rd6416, %rd17996;
	addc.u64 %rd6417, %rd6417, %rd17997;
	
	// end inline asm
	xor.b64  	%rd11507, %rd11489, %rd6412;
	// begin inline asm
	add.cc.u64 %rd6412, %rd6412, %rd17992;
	addc.cc.u64 %rd11507, %rd11507, %rd17993;
	addc.cc.u64 %rd6414, %rd6414, %rd17994;
	addc.cc.u64 %rd6415, %rd6415, %rd17995;
	addc.cc.u64 %rd6416, %rd6416, %rd17996;
	addc.u64 %rd6417, %rd6417, %rd17997;
	
	// end inline asm
	xor.b64  	%rd11525, %rd11507, %rd6412;
	// begin inline asm
	add.cc.u64 %rd6412, %rd6412, %rd17992;
	addc.cc.u64 %rd11525, %rd11525, %rd17993;
	addc.cc.u64 %rd6414, %rd6414, %rd17994;
	addc.cc.u64 %rd6415, %rd6415, %rd17995;
	addc.cc.u64 %rd6416, %rd6416, %rd17996;
	addc.u64 %rd6417, %rd6417, %rd17997;
	
	// end inline asm
	xor.b64  	%rd11543, %rd11525, %rd6412;
	// begin inline asm
	add.cc.u64 %rd6412, %rd6412, %rd17992;
	addc.cc.u64 %rd11543, %rd11543, %rd17993;
	addc.cc.u64 %rd6414, %rd6414, %rd17994;
	addc.cc.u64 %rd6415, %rd6415, %rd17995;
	addc.cc.u64 %rd6416, %rd6416, %rd17996;
	addc.u64 %rd6417, %rd6417, %rd17997;
	
	// end inline asm
	xor.b64  	%rd11561, %rd11543, %rd6412;
	// begin inline asm
	add.cc.u64 %rd6412, %rd6412, %rd17992;
	addc.cc.u64 %rd11561, %rd11561, %rd17993;
	addc.cc.u64 %rd6414, %rd6414, %rd17994;
	addc.cc.u64 %rd6415, %rd6415, %rd17995;
	addc.cc.u64 %rd6416, %rd6416, %rd17996;
	addc.u64 %rd6417, %rd6417, %rd17997;
	
	// end inline asm
	xor.b64  	%rd11579, %rd11561, %rd6412;
	// begin inline asm
	add.cc.u64 %rd6412, %rd6412, %rd17992;
	addc.cc.u64 %rd11579, %rd11579, %rd17993;
	addc.cc.u64 %rd6414, %rd6414, %rd17994;
	addc.cc.u64 %rd6415, %rd6415, %rd17995;
	addc.cc.u64 %rd6416, %rd6416, %rd17996;
	addc.u64 %rd6417, %rd6417, %rd17997;
	
	// end inline asm
	xor.b64  	%rd11597, %rd11579, %rd6412;
	// begin inline asm
	add.cc.u64 %rd6412, %rd6412, %rd17992;
	addc.cc.u64 %rd11597, %rd11597, %rd17993;
	addc.cc.u64 %rd6414, %rd6414, %rd17994;
	addc.cc.u64 %rd6415, %rd6415, %rd17995;
	addc.cc.u64 %rd6416, %rd6416, %rd17996;
	addc.u64 %rd6417, %rd6417, %rd17997;
	
	// end inline asm
	xor.b64  	%rd11615, %rd11597, %rd6412;
	// begin inline asm
	add.cc.u64 %rd6412, %rd6412, %rd17992;
	addc.cc.u64 %rd11615, %rd11615, %rd17993;
	addc.cc.u64 %rd6414, %rd6414, %rd17994;
	addc.cc.u64 %rd6415, %rd6415, %rd17995;
	addc.cc.u64 %rd6416, %rd6416, %rd17996;
	addc.u64 %rd6417, %rd6417, %rd17997;
	
	// end inline asm
	xor.b64  	%rd11633, %rd11615, %rd6412;
	// begin inline asm
	add.cc.u64 %rd6412, %rd6412, %rd17992;
	addc.cc.u64 %rd11633, %rd11633, %rd17993;
	addc.cc.u64 %rd6414, %rd6414, %rd17994;
	addc.cc.u64 %rd6415, %rd6415, %rd17995;
	addc.cc.u64 %rd6416, %rd6416, %rd17996;
	addc.u64 %rd6417, %rd6417, %rd17997;
	
	// end inline asm
	xor.b64  	%rd11651, %rd11633, %rd6412;
	// begin inline asm
	add.cc.u64 %rd6412, %rd6412, %rd17992;
	addc.cc.u64 %rd11651, %rd11651, %rd17993;
	addc.cc.u64 %rd6414, %rd6414, %rd17994;
	addc.cc.u64 %rd6415, %rd6415, %rd17995;
	addc.cc.u64 %rd6416, %rd6416, %rd17996;
	addc.u64 %rd6417, %rd6417, %rd17997;
	
	// end inline asm
	xor.b64  	%rd11669, %rd11651, %rd6412;
	// begin inline asm
	add.cc.u64 %rd6412, %rd6412, %rd17992;
	addc.cc.u64 %rd11669, %rd11669, %rd17993;
	addc.cc.u64 %rd6414, %rd6414, %rd17994;
	addc.cc.u64 %rd6415, %rd6415, %rd17995;
	addc.cc.u64 %rd6416, %rd6416, %rd17996;
	addc.u64 %rd6417, %rd6417, %rd17997;
	
	// end inline asm
	xor.b64  	%rd11687, %rd11669, %rd6412;
	// begin inline asm
	add.cc.u64 %rd6412, %rd6412, %rd17992;
	addc.cc.u64 %rd11687, %rd11687, %rd17993;
	addc.cc.u64 %rd6414, %rd6414, %rd17994;
	addc.cc.u64 %rd6415, %rd6415, %rd17995;
	addc.cc.u64 %rd6416, %rd6416, %rd17996;
	addc.u64 %rd6417, %rd6417, %rd17997;
	
	// end inline asm
	xor.b64  	%rd11705, %rd11687, %rd6412;
	// begin inline asm
	add.cc.u64 %rd6412, %rd6412, %rd17992;
	addc.cc.u64 %rd11705, %rd11705, %rd17993;
	addc.cc.u64 %rd6414, %rd6414, %rd17994;
	addc.cc.u64 %rd6415, %rd6415, %rd17995;
	addc.cc.u64 %rd6416, %rd6416, %rd17996;
	addc.u64 %rd6417, %rd6417, %rd17997;
	
	// end inline asm
	xor.b64  	%rd11723, %rd11705, %rd6412;
	// begin inline asm
	add.cc.u64 %rd6412, %rd6412, %rd17992;
	addc.cc.u64 %rd11723, %rd11723, %rd17993;
	addc.cc.u64 %rd6414, %rd6414, %rd17994;
	addc.cc.u64 %rd6415, %rd6415, %rd17995;
	addc.cc.u64 %rd6416, %rd6416, %rd17996;
	addc.u64 %rd6417, %rd6417, %rd17997;
	
	// end inline asm
	xor.b64  	%rd11741, %rd11723, %rd6412;
	// begin inline asm
	add.cc.u64 %rd6412, %rd6412, %rd17992;
	addc.cc.u64 %rd11741, %rd11741, %rd17993;
	addc.cc.u64 %rd6414, %rd6414, %rd17994;
	addc.cc.u64 %rd6415, %rd6415, %rd17995;
	addc.cc.u64 %rd6416, %rd6416, %rd17996;
	addc.u64 %rd6417, %rd6417, %rd17997;
	
	// end inline asm
	xor.b64  	%rd11759, %rd11741, %rd6412;
	// begin inline asm
	add.cc.u64 %rd6412, %rd6412, %rd17992;
	addc.cc.u64 %rd11759, %rd11759, %rd17993;
	addc.cc.u64 %rd6414, %rd6414, %rd17994;
	addc.cc.u64 %rd6415, %rd6415, %rd17995;
	addc.cc.u64 %rd6416, %rd6416, %rd17996;
	addc.u64 %rd6417, %rd6417, %rd17997;
	
	// end inline asm
	xor.b64  	%rd11777, %rd11759, %rd6412;
	// begin inline asm
	add.cc.u64 %rd6412, %rd6412, %rd17992;
	addc.cc.u64 %rd11777, %rd11777, %rd17993;
	addc.cc.u64 %rd6414, %rd6414, %rd17994;
	addc.cc.u64 %rd6415, %rd6415, %rd17995;
	addc.cc.u64 %rd6416, %rd6416, %rd17996;
	addc.u64 %rd6417, %rd6417, %rd17997;
	
	// end inline asm
	xor.b64  	%rd11795, %rd11777, %rd6412;
	// begin inline asm
	add.cc.u64 %rd6412, %rd6412, %rd17992;
	addc.cc.u64 %rd11795, %rd11795, %rd17993;
	addc.cc.u64 %rd6414, %rd6414, %rd17994;
	addc.cc.u64 %rd6415, %rd6415, %rd17995;
	addc.cc.u64 %rd6416, %rd6416, %rd17996;
	addc.u64 %rd6417, %rd6417, %rd17997;
	
	// end inline asm
	xor.b64  	%rd11813, %rd11795, %rd6412;
	// begin inline asm
	add.cc.u64 %rd6412, %rd6412, %rd17992;
	addc.cc.u64 %rd11813, %rd11813, %rd17993;
	addc.cc.u64 %rd6414, %rd6414, %rd17994;
	addc.cc.u64 %rd6415, %rd6415, %rd17995;
	addc.cc.u64 %rd6416, %rd6416, %rd17996;
	addc.u64 %rd6417, %rd6417, %rd17997;
	
	// end inline asm
	xor.b64  	%rd11831, %rd11813, %rd6412;
	// begin inline asm
	add.cc.u64 %rd6412, %rd6412, %rd17992;
	addc.cc.u64 %rd11831, %rd11831, %rd17993;
	addc.cc.u64 %rd6414, %rd6414, %rd17994;
	addc.cc.u64 %rd6415, %rd6415, %rd17995;
	addc.cc.u64 %rd6416, %rd6416, %rd17996;
	addc.u64 %rd6417, %rd6417, %rd17997;
	
	// end inline asm
	xor.b64  	%rd11849, %rd11831, %rd6412;
	// begin inline asm
	add.cc.u64 %rd6412, %rd6412, %rd17992;
	addc.cc.u64 %rd11849, %rd11849, %rd17993;
	addc.cc.u64 %rd6414, %rd6414, %rd17994;
	addc.cc.u64 %rd6415, %rd6415, %rd17995;
	addc.cc.u64 %rd6416, %rd6416, %rd17996;
	addc.u64 %rd6417, %rd6417, %rd17997;
	
	// end inline asm
	xor.b64  	%rd11867, %rd11849, %rd6412;
	// begin inline asm
	add.cc.u64 %rd6412, %rd6412, %rd17992;
	addc.cc.u64 %rd11867, %rd11867, %rd17993;
	addc.cc.u64 %rd6414, %rd6414, %rd17994;
	addc.cc.u64 %rd6415, %rd6415, %rd17995;
	addc.cc.u64 %rd6416, %rd6416, %rd17996;
	addc.u64 %rd6417, %rd6417, %rd17997;
	
	// end inline asm
	xor.b64  	%rd11885, %rd11867, %rd6412;
	// begin inline asm
	add.cc.u64 %rd6412, %rd6412, %rd17992;
	addc.cc.u64 %rd11885, %rd11885, %rd17993;
	addc.cc.u64 %rd6414, %rd6414, %rd17994;
	addc.cc.u64 %rd6415, %rd6415, %rd17995;
	addc.cc.u64 %rd6416, %rd6416, %rd17996;
	addc.u64 %rd6417, %rd6417, %rd17997;
	
	// end inline asm
	xor.b64  	%rd11903, %rd11885, %rd6412;
	// begin inline asm
	add.cc.u64 %rd6412, %rd6412, %rd17992;
	addc.cc.u64 %rd11903, %rd11903, %rd17993;
	addc.cc.u64 %rd6414, %rd6414, %rd17994;
	addc.cc.u64 %rd6415, %rd6415, %rd17995;
	addc.cc.u64 %rd6416, %rd6416, %rd17996;
	addc.u64 %rd6417, %rd6417, %rd17997;
	
	// end inline asm
	xor.b64  	%rd11921, %rd11903, %rd6412;
	// begin inline asm
	add.cc.u64 %rd6412, %rd6412, %rd17992;
	addc.cc.u64 %rd11921, %rd11921, %rd17993;
	addc.cc.u64 %rd6414, %rd6414, %rd17994;
	addc.cc.u64 %rd6415, %rd6415, %rd17995;
	addc.cc.u64 %rd6416, %rd6416, %rd17996;
	addc.u64 %rd6417, %rd6417, %rd17997;
	
	// end inline asm
	xor.b64  	%rd11939, %rd11921, %rd6412;
	// begin inline asm
	add.cc.u64 %rd6412, %rd6412, %rd17992;
	addc.cc.u64 %rd11939, %rd11939, %rd17993;
	addc.cc.u64 %rd6414, %rd6414, %rd17994;
	addc.cc.u64 %rd6415, %rd6415, %rd17995;
	addc.cc.u64 %rd6416, %rd6416, %rd17996;
	addc.u64 %rd6417, %rd6417, %rd17997;
	
	// end inline asm
	xor.b64  	%rd11957, %rd11939, %rd6412;
	// begin inline asm
	add.cc.u64 %rd6412, %rd6412, %rd17992;
	addc.cc.u64 %rd11957, %rd11957, %rd17993;
	addc.cc.u64 %rd6414, %rd6414, %rd17994;
	addc.cc.u64 %rd6415, %rd6415, %rd17995;
	addc.cc.u64 %rd6416, %rd6416, %rd17996;
	addc.u64 %rd6417, %rd6417, %rd17997;
	
	// end inline asm
	xor.b64  	%rd11975, %rd11957, %rd6412;
	// begin inline asm
	add.cc.u64 %rd6412, %rd6412, %rd17992;
	addc.cc.u64 %rd11975, %rd11975, %rd17993;
	addc.cc.u64 %rd6414, %rd6414, %rd17994;
	addc.cc.u64 %rd6415, %rd6415, %rd17995;
	addc.cc.u64 %rd6416, %rd6416, %rd17996;
	addc.u64 %rd6417, %rd6417, %rd17997;
	
	// end inline asm
	xor.b64  	%rd11993, %rd11975, %rd6412;
	// begin inline asm
	add.cc.u64 %rd6412, %rd6412, %rd17992;
	addc.cc.u64 %rd11993, %rd11993, %rd17993;
	addc.cc.u64 %rd6414, %rd6414, %rd17994;
	addc.cc.u64 %rd6415, %rd6415, %rd17995;
	addc.cc.u64 %rd6416, %rd6416, %rd17996;
	addc.u64 %rd6417, %rd6417, %rd17997;
	
	// end inline asm
	xor.b64  	%rd12011, %rd11993, %rd6412;
	// begin inline asm
	add.cc.u64 %rd6412, %rd6412, %rd17992;
	addc.cc.u64 %rd12011, %rd12011, %rd17993;
	addc.cc.u64 %rd6414, %rd6414, %rd17994;
	addc.cc.u64 %rd6415, %rd6415, %rd17995;
	addc.cc.u64 %rd6416, %rd6416, %rd17996;
	addc.u64 %rd6417, %rd6417, %rd17997;
	
	// end inline asm
	xor.b64  	%rd12029, %rd12011, %rd6412;
	// begin inline asm
	add.cc.u64 %rd6412, %rd6412, %rd17992;
	addc.cc.u64 %rd12029, %rd12029, %rd17993;
	addc.cc.u64 %rd6414, %rd6414, %rd17994;
	addc.cc.u64 %rd6415, %rd6415, %rd17995;
	addc.cc.u64 %rd6416, %rd6416, %rd17996;
	addc.u64 %rd6417, %rd6417, %rd17997;
	
	// end inline asm
	xor.b64  	%rd12047, %rd12029, %rd6412;
	// begin inline asm
	add.cc.u64 %rd6412, %rd6412, %rd17992;
	addc.cc.u64 %rd12047, %rd12047, %rd17993;
	addc.cc.u64 %rd6414, %rd6414, %rd17994;
	addc.cc.u64 %rd6415, %rd6415, %rd17995;
	addc.cc.u64 %rd6416, %rd6416, %rd17996;
	addc.u64 %rd6417, %rd6417, %rd17997;
	
	// end inline asm
	xor.b64  	%rd12065, %rd12047, %rd6412;
	// begin inline asm
	add.cc.u64 %rd6412, %rd6412, %rd17992;
	addc.cc.u64 %rd12065, %rd12065, %rd17993;
	addc.cc.u64 %rd6414, %rd6414, %rd17994;
	addc.cc.u64 %rd6415, %rd6415, %rd17995;
	addc.cc.u64 %rd6416, %rd6416, %rd17996;
	addc.u64 %rd6417, %rd6417, %rd17997;
	
	// end inline asm
	xor.b64  	%rd12083, %rd12065, %rd6412;
	// begin inline asm
	add.cc.u64 %rd6412, %rd6412, %rd17992;
	addc.cc.u64 %rd12083, %rd12083, %rd17993;
	addc.cc.u64 %rd6414, %rd6414, %rd17994;
	addc.cc.u64 %rd6415, %rd6415, %rd17995;
	addc.cc.u64 %rd6416, %rd6416, %rd17996;
	addc.u64 %rd6417, %rd6417, %rd17997;
	
	// end inline asm
	xor.b64  	%rd12101, %rd12083, %rd6412;
	// begin inline asm
	add.cc.u64 %rd6412, %rd6412, %rd17992;
	addc.cc.u64 %rd12101, %rd12101, %rd17993;
	addc.cc.u64 %rd6414, %rd6414, %rd17994;
	addc.cc.u64 %rd6415, %rd6415, %rd17995;
	addc.cc.u64 %rd6416, %rd6416, %rd17996;
	addc.u64 %rd6417, %rd6417, %rd17997;
	
	// end inline asm
	xor.b64  	%rd12119, %rd12101, %rd6412;
	// begin inline asm
	add.cc.u64 %rd6412, %rd6412, %rd17992;
	addc.cc.u64 %rd12119, %rd12119, %rd17993;
	addc.cc.u64 %rd6414, %rd6414, %rd17994;
	addc.cc.u64 %rd6415, %rd6415, %rd17995;
	addc.cc.u64 %rd6416, %rd6416, %rd17996;
	addc.u64 %rd6417, %rd6417, %rd17997;
	
	// end inline asm
	xor.b64  	%rd12137, %rd12119, %rd6412;
	// begin inline asm
	add.cc.u64 %rd6412, %rd6412, %rd17992;
	addc.cc.u64 %rd12137, %rd12137, %rd17993;
	addc.cc.u64 %rd6414, %rd6414, %rd17994;
	addc.cc.u64 %rd6415, %rd6415, %rd17995;
	addc.cc.u64 %rd6416, %rd6416, %rd17996;
	addc.u64 %rd6417, %rd6417, %rd17997;
	
	// end inline asm
	xor.b64  	%rd12155, %rd12137, %rd6412;
	// begin inline asm
	add.cc.u64 %rd6412, %rd6412, %rd17992;
	addc.cc.u64 %rd12155, %rd12155, %rd17993;
	addc.cc.u64 %rd6414, %rd6414, %rd17994;
	addc.cc.u64 %rd6415, %rd6415, %rd17995;
	addc.cc.u64 %rd6416, %rd6416, %rd17996;
	addc.u64 %rd6417, %rd6417, %rd17997;
	
	// end inline asm
	xor.b64  	%rd12173, %rd12155, %rd6412;
	// begin inline asm
	add.cc.u64 %rd6412, %rd6412, %rd17992;
	addc.cc.u64 %rd12173, %rd12173, %rd17993;
	addc.cc.u64 %rd6414, %rd6414, %rd17994;
	addc.cc.u64 %rd6415, %rd6415, %rd17995;
	addc.cc.u64 %rd6416, %rd6416, %rd17996;
	addc.u64 %rd6417, %rd6417, %rd17997;
	
	// end inline asm
	xor.b64  	%rd12191, %rd12173, %rd6412;
	// begin inline asm
	add.cc.u64 %rd6412, %rd6412, %rd17992;
	addc.cc.u64 %rd12191, %rd12191, %rd17993;
	addc.cc.u64 %rd6414, %rd6414, %rd17994;
	addc.cc.u64 %rd6415, %rd6415, %rd17995;
	addc.cc.u64 %rd6416, %rd6416, %rd17996;
	addc.u64 %rd6417, %rd6417, %rd17997;
	
	// end inline asm
	xor.b64  	%rd12209, %rd12191, %rd6412;
	// begin inline asm
	add.cc.u64 %rd6412, %rd6412, %rd17992;
	addc.cc.u64 %rd12209, %rd12209, %rd17993;
	addc.cc.u64 %rd6414, %rd6414, %rd17994;
	addc.cc.u64 %rd6415, %rd6415, %rd17995;
	addc.cc.u64 %rd6416, %rd6416, %rd17996;
	addc.u64 %rd6417, %rd6417, %rd17997;
	
	// end inline asm
	xor.b64  	%rd12227, %rd12209, %rd6412;
	// begin inline asm
	add.cc.u64 %rd6412, %rd6412, %rd17992;
	addc.cc.u64 %rd12227, %rd12227, %rd17993;
	addc.cc.u64 %rd6414, %rd6414, %rd17994;
	addc.cc.u64 %rd6415, %rd6415, %rd17995;
	addc.cc.u64 %rd6416, %rd6416, %rd17996;
	addc.u64 %rd6417, %rd6417, %rd17997;
	
	// end inline asm
	xor.b64  	%rd12245, %rd12227, %rd6412;
	// begin inline asm
	add.cc.u64 %rd6412, %rd6412, %rd17992;
	addc.cc.u64 %rd12245, %rd12245, %rd17993;
	addc.cc.u64 %rd6414, %rd6414, %rd17994;
	addc.cc.u64 %rd6415, %rd6415, %rd17995;
	addc.cc.u64 %rd6416, %rd6416, %rd17996;
	addc.u64 %rd6417, %rd6417, %rd17997;
	
	// end inline asm
	xor.b64  	%rd12263, %rd12245, %rd6412;
	// begin inline asm
	add.cc.u64 %rd6412, %rd6412, %rd17992;
	addc.cc.u64 %rd12263, %rd12263, %rd17993;
	addc.cc.u64 %rd6414, %rd6414, %rd17994;
	addc.cc.u64 %rd6415, %rd6415, %rd17995;
	addc.cc.u64 %rd6416, %rd6416, %rd17996;
	addc.u64 %rd6417, %rd6417, %rd17997;
	
	// end inline asm
	xor.b64  	%rd12281, %rd12263, %rd6412;
	// begin inline asm
	add.cc.u64 %rd6412, %rd6412, %rd17992;
	addc.cc.u64 %rd12281, %rd12281, %rd17993;
	addc.cc.u64 %rd6414, %rd6414, %rd17994;
	addc.cc.u64 %rd6415, %rd6415, %rd17995;
	addc.cc.u64 %rd6416, %rd6416, %rd17996;
	addc.u64 %rd6417, %rd6417, %rd17997;
	
	// end inline asm
	xor.b64  	%rd12299, %rd12281, %rd6412;
	// begin inline asm
	add.cc.u64 %rd6412, %rd6412, %rd17992;
	addc.cc.u64 %rd12299, %rd12299, %rd17993;
	addc.cc.u64 %rd6414, %rd6414, %rd17994;
	addc.cc.u64 %rd6415, %rd6415, %rd17995;
	addc.cc.u64 %rd6416, %rd6416, %rd17996;
	addc.u64 %rd6417, %rd6417, %rd17997;
	
	// end inline asm
	xor.b64  	%rd12317, %rd12299, %rd6412;
	// begin inline asm
	add.cc.u64 %rd6412, %rd6412, %rd17992;
	addc.cc.u64 %rd12317, %rd12317, %rd17993;
	addc.cc.u64 %rd6414, %rd6414, %rd17994;
	addc.cc.u64 %rd6415, %rd6415, %rd17995;
	addc.cc.u64 %rd6416, %rd6416, %rd17996;
	addc.u64 %rd6417, %rd6417, %rd17997;
	
	// end inline asm
	xor.b64  	%rd12335, %rd12317, %rd6412;
	// begin inline asm
	add.cc.u64 %rd6412, %rd6412, %rd17992;
	addc.cc.u64 %rd12335, %rd12335, %rd17993;
	addc.cc.u64 %rd6414, %rd6414, %rd17994;
	addc.cc.u64 %rd6415, %rd6415, %rd17995;
	addc.cc.u64 %rd6416, %rd6416, %rd17996;
	addc.u64 %rd6417, %rd6417, %rd17997;
	
	// end inline asm
	xor.b64  	%rd12353, %rd12335, %rd6412;
	// begin inline asm
	add.cc.u64 %rd6412, %rd6412, %rd17992;
	addc.cc.u64 %rd12353, %rd12353, %rd17993;
	addc.cc.u64 %rd6414, %rd6414, %rd17994;
	addc.cc.u64 %rd6415, %rd6415, %rd17995;
	addc.cc.u64 %rd6416, %rd6416, %rd17996;
	addc.u64 %rd6417, %rd6417, %rd17997;
	
	// end inline asm
	xor.b64  	%rd12371, %rd12353, %rd6412;
	// begin inline asm
	add.cc.u64 %rd6412, %rd6412, %rd17992;
	addc.cc.u64 %rd12371, %rd12371, %rd17993;
	addc.cc.u64 %rd6414, %rd6414, %rd17994;
	addc.cc.u64 %rd6415, %rd6415, %rd17995;
	addc.cc.u64 %rd6416, %rd6416, %rd17996;
	addc.u64 %rd6417, %rd6417, %rd17997;
	
	// end inline asm
	xor.b64  	%rd12389, %rd12371, %rd6412;
	// begin inline asm
	add.cc.u64 %rd6412, %rd6412, %rd17992;
	addc.cc.u64 %rd12389, %rd12389, %rd17993;
	addc.cc.u64 %rd6414, %rd6414, %rd17994;
	addc.cc.u64 %rd6415, %rd6415, %rd17995;
	addc.cc.u64 %rd6416, %rd6416, %rd17996;
	addc.u64 %rd6417, %rd6417, %rd17997;
	
	// end inline asm
	xor.b64  	%rd12407, %rd12389, %rd6412;
	// begin inline asm
	add.cc.u64 %rd6412, %rd6412, %rd17992;
	addc.cc.u64 %rd12407, %rd12407, %rd17993;
	addc.cc.u64 %rd6414, %rd6414, %rd17994;
	addc.cc.u64 %rd6415, %rd6415, %rd17995;
	addc.cc.u64 %rd6416, %rd6416, %rd17996;
	addc.u64 %rd6417, %rd6417, %rd17997;
	
	// end inline asm
	xor.b64  	%rd12425, %rd12407, %rd6412;
	// begin inline asm
	add.cc.u64 %rd6412, %rd6412, %rd17992;
	addc.cc.u64 %rd12425, %rd12425, %rd17993;
	addc.cc.u64 %rd6414, %rd6414, %rd17994;
	addc.cc.u64 %rd6415, %rd6415, %rd17995;
	addc.cc.u64 %rd6416, %rd6416, %rd17996;
	addc.u64 %rd6417, %rd6417, %rd17997;
	
	// end inline asm
	xor.b64  	%rd12443, %rd12425, %rd6412;
	// begin inline asm
	add.cc.u64 %rd6412, %rd6412, %rd17992;
	addc.cc.u64 %rd12443, %rd12443, %rd17993;
	addc.cc.u64 %rd6414, %rd6414, %rd17994;
	addc.cc.u64 %rd6415, %rd6415, %rd17995;
	addc.cc.u64 %rd6416, %rd6416, %rd17996;
	addc.u64 %rd6417, %rd6417, %rd17997;
	
	// end inline asm
	xor.b64  	%rd12461, %rd12443, %rd6412;
	// begin inline asm
	add.cc.u64 %rd6412, %rd6412, %rd17992;
	addc.cc.u64 %rd12461, %rd12461, %rd17993;
	addc.cc.u64 %rd6414, %rd6414, %rd17994;
	addc.cc.u64 %rd6415, %rd6415, %rd17995;
	addc.cc.u64 %rd6416, %rd6416, %rd17996;
	addc.u64 %rd6417, %rd6417, %rd17997;
	
	// end inline asm
	xor.b64  	%rd12479, %rd12461, %rd6412;
	// begin inline asm
	add.cc.u64 %rd6412, %rd6412, %rd17992;
	addc.cc.u64 %rd12479, %rd12479, %rd17993;
	addc.cc.u64 %rd6414, %rd6414, %rd17994;
	addc.cc.u64 %rd6415, %rd6415, %rd17995;
	addc.cc.u64 %rd6416, %rd6416, %rd17996;
	addc.u64 %rd6417, %rd6417, %rd17997;
	
	// end inline asm
	xor.b64  	%rd12497, %rd12479, %rd6412;
	// begin inline asm
	add.cc.u64 %rd6412, %rd6412, %rd17992;
	addc.cc.u64 %rd12497, %rd12497, %rd17993;
	addc.cc.u64 %rd6414, %rd6414, %rd17994;
	addc.cc.u64 %rd6415, %rd6415, %rd17995;
	addc.cc.u64 %rd6416, %rd6416, %rd17996;
	addc.u64 %rd6417, %rd6417, %rd17997;
	
	// end inline asm
	xor.b64  	%rd12515, %rd12497, %rd6412;
	// begin inline asm
	add.cc.u64 %rd6412, %rd6412, %rd17992;
	addc.cc.u64 %rd12515, %rd12515, %rd17993;
	addc.cc.u64 %rd6414, %rd6414, %rd17994;
	addc.cc.u64 %rd6415, %rd6415, %rd17995;
	addc.cc.u64 %rd6416, %rd6416, %rd17996;
	addc.u64 %rd6417, %rd6417, %rd17997;
	
	// end inline asm
	xor.b64  	%rd12533, %rd12515, %rd6412;
	// begin inline asm
	add.cc.u64 %rd6412, %rd6412, %rd17992;
	addc.cc.u64 %rd12533, %rd12533, %rd17993;
	addc.cc.u64 %rd6414, %rd6414, %rd17994;
	addc.cc.u64 %rd6415, %rd6415, %rd17995;
	addc.cc.u64 %rd6416, %rd6416, %rd17996;
	addc.u64 %rd6417, %rd6417, %rd17997;
	
	// end inline asm
	xor.b64  	%rd12551, %rd12533, %rd6412;
	// begin inline asm
	add.cc.u64 %rd6412, %rd6412, %rd17992;
	addc.cc.u64 %rd12551, %rd12551, %rd17993;
	addc.cc.u64 %rd6414, %rd6414, %rd17994;
	addc.cc.u64 %rd6415, %rd6415, %rd17995;
	addc.cc.u64 %rd6416, %rd6416, %rd17996;
	addc.u64 %rd6417, %rd6417, %rd17997;
	
	// end inline asm
	xor.b64  	%rd12569, %rd12551, %rd6412;
	// begin inline asm
	add.cc.u64 %rd6412, %rd6412, %rd17992;
	addc.cc.u64 %rd12569, %rd12569, %rd17993;
	addc.cc.u64 %rd6414, %rd6414, %rd17994;
	addc.cc.u64 %rd6415, %rd6415, %rd17995;
	addc.cc.u64 %rd6416, %rd6416, %rd17996;
	addc.u64 %rd6417, %rd6417, %rd17997;
	
	// end inline asm
	xor.b64  	%rd12587, %rd12569, %rd6412;
	// begin inline asm
	add.cc.u64 %rd6412, %rd6412, %rd17992;
	addc.cc.u64 %rd12587, %rd12587, %rd17993;
	addc.cc.u64 %rd6414, %rd6414, %rd17994;
	addc.cc.u64 %rd6415, %rd6415, %rd17995;
	addc.cc.u64 %rd6416, %rd6416, %rd17996;
	addc.u64 %rd6417, %rd6417, %rd17997;
	
	// end inline asm
	xor.b64  	%rd12605, %rd12587, %rd6412;
	// begin inline asm
	add.cc.u64 %rd6412, %rd6412, %rd17992;
	addc.cc.u64 %rd12605, %rd12605, %rd17993;
	addc.cc.u64 %rd6414, %rd6414, %rd17994;
	addc.cc.u64 %rd6415, %rd6415, %rd17995;
	addc.cc.u64 %rd6416, %rd6416, %rd17996;
	addc.u64 %rd6417, %rd6417, %rd17997;
	
	// end inline asm
	xor.b64  	%rd12623, %rd12605, %rd6412;
	// begin inline asm
	add.cc.u64 %rd6412, %rd6412, %rd17992;
	addc.cc.u64 %rd12623, %rd12623, %rd17993;
	addc.cc.u64 %rd6414, %rd6414, %rd17994;
	addc.cc.u64 %rd6415, %rd6415, %rd17995;
	addc.cc.u64 %rd6416, %rd6416, %rd17996;
	addc.u64 %rd6417, %rd6417, %rd17997;
	
	// end inline asm
	xor.b64  	%rd12641, %rd12623, %rd6412;
	// begin inline asm
	add.cc.u64 %rd6412, %rd6412, %rd17992;
	addc.cc.u64 %rd12641, %rd12641, %rd17993;
	addc.cc.u64 %rd6414, %rd6414, %rd17994;
	addc.cc.u64 %rd6415, %rd6415, %rd17995;
	addc.cc.u64 %rd6416, %rd6416, %rd17996;
	addc.u64 %rd6417, %rd6417, %rd17997;
	
	// end inline asm
	xor.b64  	%rd12659, %rd12641, %rd6412;
	// begin inline asm
	add.cc.u64 %rd6412, %rd6412, %rd17992;
	addc.cc.u64 %rd12659, %rd12659, %rd17993;
	addc.cc.u64 %rd6414, %rd6414, %rd17994;
	addc.cc.u64 %rd6415, %rd6415, %rd17995;
	addc.cc.u64 %rd6416, %rd6416, %rd17996;
	addc.u64 %rd6417, %rd6417, %rd17997;
	
	// end inline asm
	xor.b64  	%rd12677, %rd12659, %rd6412;
	// begin inline asm
	add.cc.u64 %rd6412, %rd6412, %rd17992;
	addc.cc.u64 %rd12677, %rd12677, %rd17993;
	addc.cc.u64 %rd6414, %rd6414, %rd17994;
	addc.cc.u64 %rd6415, %rd6415, %rd17995;
	addc.cc.u64 %rd6416, %rd6416, %rd17996;
	addc.u64 %rd6417, %rd6417, %rd17997;
	
	// end inline asm
	xor.b64  	%rd12695, %rd12677, %rd6412;
	// begin inline asm
	add.cc.u64 %rd6412, %rd6412, %rd17992;
	addc.cc.u64 %rd12695, %rd12695, %rd17993;
	addc.cc.u64 %rd6414, %rd6414, %rd17994;
	addc.cc.u64 %rd6415, %rd6415, %rd17995;
	addc.cc.u64 %rd6416, %rd6416, %rd17996;
	addc.u64 %rd6417, %rd6417, %rd17997;
	
	// end inline asm
	xor.b64  	%rd12713, %rd12695, %rd6412;
	// begin inline asm
	add.cc.u64 %rd6412, %rd6412, %rd17992;
	addc.cc.u64 %rd12713, %rd12713, %rd17993;
	addc.cc.u64 %rd6414, %rd6414, %rd17994;
	addc.cc.u64 %rd6415, %rd6415, %rd17995;
	addc.cc.u64 %rd6416, %rd6416, %rd17996;
	addc.u64 %rd6417, %rd6417, %rd17997;
	
	// end inline asm
	xor.b64  	%rd12731, %rd12713, %rd6412;
	// begin inline asm
	add.cc.u64 %rd6412, %rd6412, %rd17992;
	addc.cc.u64 %rd12731, %rd12731, %rd17993;
	addc.cc.u64 %rd6414, %rd6414, %rd17994;
	addc.cc.u64 %rd6415, %rd6415, %rd17995;
	addc.cc.u64 %rd6416, %rd6416, %rd17996;
	addc.u64 %rd6417, %rd6417, %rd17997;
	
	// end inline asm
	xor.b64  	%rd12749, %rd12731, %rd6412;
	// begin inline asm
	add.cc.u64 %rd6412, %rd6412, %rd17992;
	addc.cc.u64 %rd12749, %rd12749, %rd17993;
	addc.cc.u64 %rd6414, %rd6414, %rd17994;
	addc.cc.u64 %rd6415, %rd6415, %rd17995;
	addc.cc.u64 %rd6416, %rd6416, %rd17996;
	addc.u64 %rd6417, %rd6417, %rd17997;
	
	// end inline asm
	xor.b64  	%rd12767, %rd12749, %rd6412;
	// begin inline asm
	add.cc.u64 %rd6412, %rd6412, %rd17992;
	addc.cc.u64 %rd12767, %rd12767, %rd17993;
	addc.cc.u64 %rd6414, %rd6414, %rd17994;
	addc.cc.u64 %rd6415, %rd6415, %rd17995;
	addc.cc.u64 %rd6416, %rd6416, %rd17996;
	addc.u64 %rd6417, %rd6417, %rd17997;
	
	// end inline asm
	xor.b64  	%rd12785, %rd12767, %rd6412;
	mov.u64 	%rd12806, %rd6416;
	mov.u64 	%rd12805, %rd6415;
	mov.u64 	%rd12807, %rd6417;
	mov.u64 	%rd12802, %rd6412;
	mov.u64 	%rd12804, %rd6414;
	// begin inline asm
	add.cc.u64 %rd12802, %rd12802, %rd17992;
	addc.cc.u64 %rd12785, %rd12785, %rd17993;
	addc.cc.u64 %rd12804, %rd12804, %rd17994;
	addc.cc.u64 %rd12805, %rd12805, %rd17995;
	addc.cc.u64 %rd12806, %rd12806, %rd17996;
	addc.u64 %rd12807, %rd12807, %rd17997;
	
	// end inline asm
	xor.b64  	%rd12803, %rd12785, %rd12802;
	// begin inline asm
	add.cc.u64 %rd12802, %rd12802, %rd17992;
	addc.cc.u64 %rd12803, %rd12803, %rd17993;
	addc.cc.u64 %rd12804, %rd12804, %rd17994;
	addc.cc.u64 %rd12805, %rd12805, %rd17995;
	addc.cc.u64 %rd12806, %rd12806, %rd17996;
	addc.u64 %rd12807, %rd12807, %rd17997;
	
	// end inline asm
	xor.b64  	%rd12821, %rd12803, %rd12802;
	// begin inline asm
	add.cc.u64 %rd12802, %rd12802, %rd17992;
	addc.cc.u64 %rd12821, %rd12821, %rd17993;
	addc.cc.u64 %rd12804, %rd12804, %rd17994;
	addc.cc.u64 %rd12805, %rd12805, %rd17995;
	addc.cc.u64 %rd12806, %rd12806, %rd17996;
	addc.u64 %rd12807, %rd12807, %rd17997;
	
	// end inline asm
	xor.b64  	%rd12839, %rd12821, %rd12802;
	// begin inline asm
	add.cc.u64 %rd12802, %rd12802, %rd17992;
	addc.cc.u64 %rd12839, %rd12839, %rd17993;
	addc.cc.u64 %rd12804, %rd12804, %rd17994;
	addc.cc.u64 %rd12805, %rd12805, %rd17995;
	addc.cc.u64 %rd12806, %rd12806, %rd17996;
	addc.u64 %rd12807, %rd12807, %rd17997;
	
	// end inline asm
	xor.b64  	%rd12857, %rd12839, %rd12802;
	// begin inline asm
	add.cc.u64 %rd12802, %rd12802, %rd17992;
	addc.cc.u64 %rd12857, %rd12857, %rd17993;
	addc.cc.u64 %rd12804, %rd12804, %rd17994;
	addc.cc.u64 %rd12805, %rd12805, %rd17995;
	addc.cc.u64 %rd12806, %rd12806, %rd17996;
	addc.u64 %rd12807, %rd12807, %rd17997;
	
	// end inline asm
	xor.b64  	%rd12875, %rd12857, %rd12802;
	// begin inline asm
	add.cc.u64 %rd12802, %rd12802, %rd17992;
	addc.cc.u64 %rd12875, %rd12875, %rd17993;
	addc.cc.u64 %rd12804, %rd12804, %rd17994;
	addc.cc.u64 %rd12805, %rd12805, %rd17995;
	addc.cc.u64 %rd12806, %rd12806, %rd17996;
	addc.u64 %rd12807, %rd12807, %rd17997;
	
	// end inline asm
	xor.b64  	%rd12893, %rd12875, %rd12802;
	// begin inline asm
	add.cc.u64 %rd12802, %rd12802, %rd17992;
	addc.cc.u64 %rd12893, %rd12893, %rd17993;
	addc.cc.u64 %rd12804, %rd12804, %rd17994;
	addc.cc.u64 %rd12805, %rd12805, %rd17995;
	addc.cc.u64 %rd12806, %rd12806, %rd17996;
	addc.u64 %rd12807, %rd12807, %rd17997;
	
	// end inline asm
	xor.b64  	%rd12911, %rd12893, %rd12802;
	// begin inline asm
	add.cc.u64 %rd12802, %rd12802, %rd17992;
	addc.cc.u64 %rd12911, %rd12911, %rd17993;
	addc.cc.u64 %rd12804, %rd12804, %rd17994;
	addc.cc.u64 %rd12805, %rd12805, %rd17995;
	addc.cc.u64 %rd12806, %rd12806, %rd17996;
	addc.u64 %rd12807, %rd12807, %rd17997;
	
	// end inline asm
	xor.b64  	%rd12929, %rd12911, %rd12802;
	// begin inline asm
	add.cc.u64 %rd12802, %rd12802, %rd17992;
	addc.cc.u64 %rd12929, %rd12929, %rd17993;
	addc.cc.u64 %rd12804, %rd12804, %rd17994;
	addc.cc.u64 %rd12805, %rd12805, %rd17995;
	addc.cc.u64 %rd12806, %rd12806, %rd17996;
	addc.u64 %rd12807, %rd12807, %rd17997;
	
	// end inline asm
	xor.b64  	%rd12947, %rd12929, %rd12802;
	// begin inline asm
	add.cc.u64 %rd12802, %rd12802, %rd17992;
	addc.cc.u64 %rd12947, %rd12947, %rd17993;
	addc.cc.u64 %rd12804, %rd12804, %rd17994;
	addc.cc.u64 %rd12805, %rd12805, %rd17995;
	addc.cc.u64 %rd12806, %rd12806, %rd17996;
	addc.u64 %rd12807, %rd12807, %rd17997;
	
	// end inline asm
	xor.b64  	%rd12965, %rd12947, %rd12802;
	// begin inline asm
	add.cc.u64 %rd12802, %rd12802, %rd17992;
	addc.cc.u64 %rd12965, %rd12965, %rd17993;
	addc.cc.u64 %rd12804, %rd12804, %rd17994;
	addc.cc.u64 %rd12805, %rd12805, %rd17995;
	addc.cc.u64 %rd12806, %rd12806, %rd17996;
	addc.u64 %rd12807, %rd12807, %rd17997;
	
	// end inline asm
	xor.b64  	%rd12983, %rd12965, %rd12802;
	// begin inline asm
	add.cc.u64 %rd12802, %rd12802, %rd17992;
	addc.cc.u64 %rd12983, %rd12983, %rd17993;
	addc.cc.u64 %rd12804, %rd12804, %rd17994;
	addc.cc.u64 %rd12805, %rd12805, %rd17995;
	addc.cc.u64 %rd12806, %rd12806, %rd17996;
	addc.u64 %rd12807, %rd12807, %rd17997;
	
	// end inline asm
	xor.b64  	%rd13001, %rd12983, %rd12802;
	// begin inline asm
	add.cc.u64 %rd12802, %rd12802, %rd17992;
	addc.cc.u64 %rd13001, %rd13001, %rd17993;
	addc.cc.u64 %rd12804, %rd12804, %rd17994;
	addc.cc.u64 %rd12805, %rd12805, %rd17995;
	addc.cc.u64 %rd12806, %rd12806, %rd17996;
	addc.u64 %rd12807, %rd12807, %rd17997;
	
	// end inline asm
	xor.b64  	%rd13019, %rd13001, %rd12802;
	// begin inline asm
	add.cc.u64 %rd12802, %rd12802, %rd17992;
	addc.cc.u64 %rd13019, %rd13019, %rd17993;
	addc.cc.u64 %rd12804, %rd12804, %rd17994;
	addc.cc.u64 %rd12805, %rd12805, %rd17995;
	addc.cc.u64 %rd12806, %rd12806, %rd17996;
	addc.u64 %rd12807, %rd12807, %rd17997;
	
	// end inline asm
	xor.b64  	%rd13037, %rd13019, %rd12802;
	// begin inline asm
	add.cc.u64 %rd12802, %rd12802, %rd17992;
	addc.cc.u64 %rd13037, %rd13037, %rd17993;
	addc.cc.u64 %rd12804, %rd12804, %rd17994;
	addc.cc.u64 %rd12805, %rd12805, %rd17995;
	addc.cc.u64 %rd12806, %rd12806, %rd17996;
	addc.u64 %rd12807, %rd12807, %rd17997;
	
	// end inline asm
	xor.b64  	%rd13055, %rd13037, %rd12802;
	// begin inline asm
	add.cc.u64 %rd12802, %rd12802, %rd17992;
	addc.cc.u64 %rd13055, %rd13055, %rd17993;
	addc.cc.u64 %rd12804, %rd12804, %rd17994;
	addc.cc.u64 %rd12805, %rd12805, %rd17995;
	addc.cc.u64 %rd12806, %rd12806, %rd17996;
	addc.u64 %rd12807, %rd12807, %rd17997;
	
	// end inline asm
	xor.b64  	%rd13073, %rd13055, %rd12802;
	// begin inline asm
	add.cc.u64 %rd12802, %rd12802, %rd17992;
	addc.cc.u64 %rd13073, %rd13073, %rd17993;
	addc.cc.u64 %rd12804, %rd12804, %rd17994;
	addc.cc.u64 %rd12805, %rd12805, %rd17995;
	addc.cc.u64 %rd12806, %rd12806, %rd17996;
	addc.u64 %rd12807, %rd12807, %rd17997;
	
	// end inline asm
	xor.b64  	%rd13091, %rd13073, %rd12802;
	// begin inline asm
	add.cc.u64 %rd12802, %rd12802, %rd17992;
	addc.cc.u64 %rd13091, %rd13091, %rd17993;
	addc.cc.u64 %rd12804, %rd12804, %rd17994;
	addc.cc.u64 %rd12805, %rd12805, %rd17995;
	addc.cc.u64 %rd12806, %rd12806, %rd17996;
	addc.u64 %rd12807, %rd12807, %rd17997;
	
	// end inline asm
	xor.b64  	%rd13109, %rd13091, %rd12802;
	// begin inline asm
	add.cc.u64 %rd12802, %rd12802, %rd17992;
	addc.cc.u64 %rd13109, %rd13109, %rd17993;
	addc.cc.u64 %rd12804, %rd12804, %rd17994;
	addc.cc.u64 %rd12805, %rd12805, %rd17995;
	addc.cc.u64 %rd12806, %rd12806, %rd17996;
	addc.u64 %rd12807, %rd12807, %rd17997;
	
	// end inline asm
	xor.b64  	%rd13127, %rd13109, %rd12802;
	// begin inline asm
	add.cc.u64 %rd12802, %rd12802, %rd17992;
	addc.cc.u64 %rd13127, %rd13127, %rd17993;
	addc.cc.u64 %rd12804, %rd12804, %rd17994;
	addc.cc.u64 %rd12805, %rd12805, %rd17995;
	addc.cc.u64 %rd12806, %rd12806, %rd17996;
	addc.u64 %rd12807, %rd12807, %rd17997;
	
	// end inline asm
	xor.b64  	%rd13145, %rd13127, %rd12802;
	// begin inline asm
	add.cc.u64 %rd12802, %rd12802, %rd17992;
	addc.cc.u64 %rd13145, %rd13145, %rd17993;
	addc.cc.u64 %rd12804, %rd12804, %rd17994;
	addc.cc.u64 %rd12805, %rd12805, %rd17995;
	addc.cc.u64 %rd12806, %rd12806, %rd17996;
	addc.u64 %rd12807, %rd12807, %rd17997;
	
	// end inline asm
	xor.b64  	%rd13163, %rd13145, %rd12802;
	// begin inline asm
	add.cc.u64 %rd12802, %rd12802, %rd17992;
	addc.cc.u64 %rd13163, %rd13163, %rd17993;
	addc.cc.u64 %rd12804, %rd12804, %rd17994;
	addc.cc.u64 %rd12805, %rd12805, %rd17995;
	addc.cc.u64 %rd12806, %rd12806, %rd17996;
	addc.u64 %rd12807, %rd12807, %rd17997;
	
	// end inline asm
	xor.b64  	%rd13181, %rd13163, %rd12802;
	// begin inline asm
	add.cc.u64 %rd12802, %rd12802, %rd17992;
	addc.cc.u64 %rd13181, %rd13181, %rd17993;
	addc.cc.u64 %rd12804, %rd12804, %rd17994;
	addc.cc.u64 %rd12805, %rd12805, %rd17995;
	addc.cc.u64 %rd12806, %rd12806, %rd17996;
	addc.u64 %rd12807, %rd12807, %rd17997;
	
	// end inline asm
	xor.b64  	%rd13199, %rd13181, %rd12802;
	// begin inline asm
	add.cc.u64 %rd12802, %rd12802, %rd17992;
	addc.cc.u64 %rd13199, %rd13199, %rd17993;
	addc.cc.u64 %rd12804, %rd12804, %rd17994;
	addc.cc.u64 %rd12805, %rd12805, %rd17995;
	addc.cc.u64 %rd12806, %rd12806, %rd17996;
	addc.u64 %rd12807, %rd12807, %rd17997;
	
	// end inline asm
	xor.b64  	%rd13217, %rd13199, %rd12802;
	// begin inline asm
	add.cc.u64 %rd12802, %rd12802, %rd17992;
	addc.cc.u64 %rd13217, %rd13217, %rd17993;
	addc.cc.u64 %rd12804, %rd12804, %rd17994;
	addc.cc.u64 %rd12805, %rd12805, %rd17995;
	addc.cc.u64 %rd12806, %rd12806, %rd17996;
	addc.u64 %rd12807, %rd12807, %rd17997;
	
	// end inline asm
	xor.b64  	%rd13235, %rd13217, %rd12802;
	// begin inline asm
	add.cc.u64 %rd12802, %rd12802, %rd17992;
	addc.cc.u64 %rd13235, %rd13235, %rd17993;
	addc.cc.u64 %rd12804, %rd12804, %rd17994;
	addc.cc.u64 %rd12805, %rd12805, %rd17995;
	addc.cc.u64 %rd12806, %rd12806, %rd17996;
	addc.u64 %rd12807, %rd12807, %rd17997;
	
	// end inline asm
	xor.b64  	%rd13253, %rd13235, %rd12802;
	// begin inline asm
	add.cc.u64 %rd12802, %rd12802, %rd17992;
	addc.cc.u64 %rd13253, %rd13253, %rd17993;
	addc.cc.u64 %rd12804, %rd12804, %rd17994;
	addc.cc.u64 %rd12805, %rd12805, %rd17995;
	addc.cc.u64 %rd12806, %rd12806, %rd17996;
	addc.u64 %rd12807, %rd12807, %rd17997;
	
	// end inline asm
	xor.b64  	%rd13271, %rd13253, %rd12802;
	// begin inline asm
	add.cc.u64 %rd12802, %rd12802, %rd17992;
	addc.cc.u64 %rd13271, %rd13271, %rd17993;
	addc.cc.u64 %rd12804, %rd12804, %rd17994;
	addc.cc.u64 %rd12805, %rd12805, %rd17995;
	addc.cc.u64 %rd12806, %rd12806, %rd17996;
	addc.u64 %rd12807, %rd12807, %rd17997;
	
	// end inline asm
	xor.b64  	%rd13289, %rd13271, %rd12802;
	// begin inline asm
	add.cc.u64 %rd12802, %rd12802, %rd17992;
	addc.cc.u64 %rd13289, %rd13289, %rd17993;
	addc.cc.u64 %rd12804, %rd12804, %rd17994;
	addc.cc.u64 %rd12805, %rd12805, %rd17995;
	addc.cc.u64 %rd12806, %rd12806, %rd17996;
	addc.u64 %rd12807, %rd12807, %rd17997;
	
	// end inline asm
	xor.b64  	%rd13307, %rd13289, %rd12802;
	// begin inline asm
	add.cc.u64 %rd12802, %rd12802, %rd17992;
	addc.cc.u64 %rd13307, %rd13307, %rd17993;
	addc.cc.u64 %rd12804, %rd12804, %rd17994;
	addc.cc.u64 %rd12805, %rd12805, %rd17995;
	addc.cc.u64 %rd12806, %rd12806, %rd17996;
	addc.u64 %rd12807, %rd12807, %rd17997;
	
	// end inline asm
	xor.b64  	%rd13325, %rd13307, %rd12802;
	// begin inline asm
	add.cc.u64 %rd12802, %rd12802, %rd17992;
	addc.cc.u64 %rd13325, %rd13325, %rd17993;
	addc.cc.u64 %rd12804, %rd12804, %rd17994;
	addc.cc.u64 %rd12805, %rd12805, %rd17995;
	addc.cc.u64 %rd12806, %rd12806, %rd17996;
	addc.u64 %rd12807, %rd12807, %rd17997;
	
	// end inline asm
	xor.b64  	%rd13343, %rd13325, %rd12802;
	// begin inline asm
	add.cc.u64 %rd12802, %rd12802, %rd17992;
	addc.cc.u64 %rd13343, %rd13343, %rd17993;
	addc.cc.u64 %rd12804, %rd12804, %rd17994;
	addc.cc.u64 %rd12805, %rd12805, %rd17995;
	addc.cc.u64 %rd12806, %rd12806, %rd17996;
	addc.u64 %rd12807, %rd12807, %rd17997;
	
	// end inline asm
	xor.b64  	%rd13361, %rd13343, %rd12802;
	// begin inline asm
	add.cc.u64 %rd12802, %rd12802, %rd17992;
	addc.cc.u64 %rd13361, %rd13361, %rd17993;
	addc.cc.u64 %rd12804, %rd12804, %rd17994;
	addc.cc.u64 %rd12805, %rd12805, %rd17995;
	addc.cc.u64 %rd12806, %rd12806, %rd17996;
	addc.u64 %rd12807, %rd12807, %rd17997;
	
	// end inline asm
	xor.b64  	%rd13379, %rd13361, %rd12802;
	// begin inline asm
	add.cc.u64 %rd12802, %rd12802, %rd17992;
	addc.cc.u64 %rd13379, %rd13379, %rd17993;
	addc.cc.u64 %rd12804, %rd12804, %rd17994;
	addc.cc.u64 %rd12805, %rd12805, %rd17995;
	addc.cc.u64 %rd12806, %rd12806, %rd17996;
	addc.u64 %rd12807, %rd12807, %rd17997;
	
	// end inline asm
	xor.b64  	%rd13397, %rd13379, %rd12802;
	// begin inline asm
	add.cc.u64 %rd12802, %rd12802, %rd17992;
	addc.cc.u64 %rd13397, %rd13397, %rd17993;
	addc.cc.u64 %rd12804, %rd12804, %rd17994;
	addc.cc.u64 %rd12805, %rd12805, %rd17995;
	addc.cc.u64 %rd12806, %rd12806, %rd17996;
	addc.u64 %rd12807, %rd12807, %rd17997;
	
	// end inline asm
	xor.b64  	%rd13415, %rd13397, %rd12802;
	// begin inline asm
	add.cc.u64 %rd12802, %rd12802, %rd17992;
	addc.cc.u64 %rd13415, %rd13415, %rd17993;
	addc.cc.u64 %rd12804, %rd12804, %rd17994;
	addc.cc.u64 %rd12805, %rd12805, %rd17995;
	addc.cc.u64 %rd12806, %rd12806, %rd17996;
	addc.u64 %rd12807, %rd12807, %rd17997;
	
	// end inline asm
	xor.b64  	%rd13433, %rd13415, %rd12802;
	// begin inline asm
	add.cc.u64 %rd12802, %rd12802, %rd17992;
	addc.cc.u64 %rd13433, %rd13433, %rd17993;
	addc.cc.u64 %rd12804, %rd12804, %rd17994;
	addc.cc.u64 %rd12805, %rd12805, %rd17995;
	addc.cc.u64 %rd12806, %rd12806, %rd17996;
	addc.u64 %rd12807, %rd12807, %rd17997;
	
	// end inline asm
	xor.b64  	%rd13451, %rd13433, %rd12802;
	// begin inline asm
	add.cc.u64 %rd12802, %rd12802, %rd17992;
	addc.cc.u64 %rd13451, %rd13451, %rd17993;
	addc.cc.u64 %rd12804, %rd12804, %rd17994;
	addc.cc.u64 %rd12805, %rd12805, %rd17995;
	addc.cc.u64 %rd12806, %rd12806, %rd17996;
	addc.u64 %rd12807, %rd12807, %rd17997;
	
	// end inline asm
	xor.b64  	%rd13469, %rd13451, %rd12802;
	// begin inline asm
	add.cc.u64 %rd12802, %rd12802, %rd17992;
	addc.cc.u64 %rd13469, %rd13469, %rd17993;
	addc.cc.u64 %rd12804, %rd12804, %rd17994;
	addc.cc.u64 %rd12805, %rd12805, %rd17995;
	addc.cc.u64 %rd12806, %rd12806, %rd17996;
	addc.u64 %rd12807, %rd12807, %rd17997;
	
	// end inline asm
	xor.b64  	%rd13487, %rd13469, %rd12802;
	// begin inline asm
	add.cc.u64 %rd12802, %rd12802, %rd17992;
	addc.cc.u64 %rd13487, %rd13487, %rd17993;
	addc.cc.u64 %rd12804, %rd12804, %rd17994;
	addc.cc.u64 %rd12805, %rd12805, %rd17995;
	addc.cc.u64 %rd12806, %rd12806, %rd17996;
	addc.u64 %rd12807, %rd12807, %rd17997;
	
	// end inline asm
	xor.b64  	%rd13505, %rd13487, %rd12802;
	// begin inline asm
	add.cc.u64 %rd12802, %rd12802, %rd17992;
	addc.cc.u64 %rd13505, %rd13505, %rd17993;
	addc.cc.u64 %rd12804, %rd12804, %rd17994;
	addc.cc.u64 %rd12805, %rd12805, %rd17995;
	addc.cc.u64 %rd12806, %rd12806, %rd17996;
	addc.u64 %rd12807, %rd12807, %rd17997;
	
	// end inline asm
	xor.b64  	%rd13523, %rd13505, %rd12802;
	// begin inline asm
	add.cc.u64 %rd12802, %rd12802, %rd17992;
	addc.cc.u64 %rd13523, %rd13523, %rd17993;
	addc.cc.u64 %rd12804, %rd12804, %rd17994;
	addc.cc.u64 %rd12805, %rd12805, %rd17995;
	addc.cc.u64 %rd12806, %rd12806, %rd17996;
	addc.u64 %rd12807, %rd12807, %rd17997;
	
	// end inline asm
	xor.b64  	%rd13541, %rd13523, %rd12802;
	// begin inline asm
	add.cc.u64 %rd12802, %rd12802, %rd17992;
	addc.cc.u64 %rd13541, %rd13541, %rd17993;
	addc.cc.u64 %rd12804, %rd12804, %rd17994;
	addc.cc.u64 %rd12805, %rd12805, %rd17995;
	addc.cc.u64 %rd12806, %rd12806, %rd17996;
	addc.u64 %rd12807, %rd12807, %rd17997;
	
	// end inline asm
	xor.b64  	%rd13559, %rd13541, %rd12802;
	// begin inline asm
	add.cc.u64 %rd12802, %rd12802, %rd17992;
	addc.cc.u64 %rd13559, %rd13559, %rd17993;
	addc.cc.u64 %rd12804, %rd12804, %rd17994;
	addc.cc.u64 %rd12805, %rd12805, %rd17995;
	addc.cc.u64 %rd12806, %rd12806, %rd17996;
	addc.u64 %rd12807, %rd12807, %rd17997;
	
	// end inline asm
	xor.b64  	%rd13577, %rd13559, %rd12802;
	// begin inline asm
	add.cc.u64 %rd12802, %rd12802, %rd17992;
	addc.cc.u64 %rd13577, %rd13577, %rd17993;
	addc.cc.u64 %rd12804, %rd12804, %rd17994;
	addc.cc.u64 %rd12805, %rd12805, %rd17995;
	addc.cc.u64 %rd12806, %rd12806, %rd17996;
	addc.u64 %rd12807, %rd12807, %rd17997;
	
	// end inline asm
	xor.b64  	%rd13595, %rd13577, %rd12802;
	// begin inline asm
	add.cc.u64 %rd12802, %rd12802, %rd17992;
	addc.cc.u64 %rd13595, %rd13595, %rd17993;
	addc.cc.u64 %rd12804, %rd12804, %rd17994;
	addc.cc.u64 %rd12805, %rd12805, %rd17995;
	addc.cc.u64 %rd12806, %rd12806, %rd17996;
	addc.u64 %rd12807, %rd12807, %rd17997;
	
	// end inline asm
	xor.b64  	%rd13613, %rd13595, %rd12802;
	// begin inline asm
	add.cc.u64 %rd12802, %rd12802, %rd17992;
	addc.cc.u64 %rd13613, %rd13613, %rd17993;
	addc.cc.u64 %rd12804, %rd12804, %rd17994;
	addc.cc.u64 %rd12805, %rd12805, %rd17995;
	addc.cc.u64 %rd12806, %rd12806, %rd17996;
	addc.u64 %rd12807, %rd12807, %rd17997;
	
	// end inline asm
	xor.b64  	%rd13631, %rd13613, %rd12802;
	// begin inline asm
	add.cc.u64 %rd12802, %rd12802, %rd17992;
	addc.cc.u64 %rd13631, %rd13631, %rd17993;
	addc.cc.u64 %rd12804, %rd12804, %rd17994;
	addc.cc.u64 %rd12805, %rd12805, %rd17995;
	addc.cc.u64 %rd12806, %rd12806, %rd17996;
	addc.u64 %rd12807, %rd12807, %rd17997;
	
	// end inline asm
	xor.b64  	%rd13649, %rd13631, %rd12802;
	// begin inline asm
	add.cc.u64 %rd12802, %rd12802, %rd17992;
	addc.cc.u64 %rd13649, %rd13649, %rd17993;
	addc.cc.u64 %rd12804, %rd12804, %rd17994;
	addc.cc.u64 %rd12805, %rd12805, %rd17995;
	addc.cc.u64 %rd12806, %rd12806, %rd17996;
	addc.u64 %rd12807, %rd12807, %rd17997;
	
	// end inline asm
	xor.b64  	%rd13667, %rd13649, %rd12802;
	// begin inline asm
	add.cc.u64 %rd12802, %rd12802, %rd17992;
	addc.cc.u64 %rd13667, %rd13667, %rd17993;
	addc.cc.u64 %rd12804, %rd12804, %rd17994;
	addc.cc.u64 %rd12805, %rd12805, %rd17995;
	addc.cc.u64 %rd12806, %rd12806, %rd17996;
	addc.u64 %rd12807, %rd12807, %rd17997;
	
	// end inline asm
	xor.b64  	%rd13685, %rd13667, %rd12802;
	// begin inline asm
	add.cc.u64 %rd12802, %rd12802, %rd17992;
	addc.cc.u64 %rd13685, %rd13685, %rd17993;
	addc.cc.u64 %rd12804, %rd12804, %rd17994;
	addc.cc.u64 %rd12805, %rd12805, %rd17995;
	addc.cc.u64 %rd12806, %rd12806, %rd17996;
	addc.u64 %rd12807, %rd12807, %rd17997;
	
	// end inline asm
	xor.b64  	%rd13703, %rd13685, %rd12802;
	// begin inline asm
	add.cc.u64 %rd12802, %rd12802, %rd17992;
	addc.cc.u64 %rd13703, %rd13703, %rd17993;
	addc.cc.u64 %rd12804, %rd12804, %rd17994;
	addc.cc.u64 %rd12805, %rd12805, %rd17995;
	addc.cc.u64 %rd12806, %rd12806, %rd17996;
	addc.u64 %rd12807, %rd12807, %rd17997;
	
	// end inline asm
	xor.b64  	%rd13721, %rd13703, %rd12802;
	// begin inline asm
	add.cc.u64 %rd12802, %rd12802, %rd17992;
	addc.cc.u64 %rd13721, %rd13721, %rd17993;
	addc.cc.u64 %rd12804, %rd12804, %rd17994;
	addc.cc.u64 %rd12805, %rd12805, %rd17995;
	addc.cc.u64 %rd12806, %rd12806, %rd17996;
	addc.u64 %rd12807, %rd12807, %rd17997;
	
	// end inline asm
	xor.b64  	%rd13739, %rd13721, %rd12802;
	// begin inline asm
	add.cc.u64 %rd12802, %rd12802, %rd17992;
	addc.cc.u64 %rd13739, %rd13739, %rd17993;
	addc.cc.u64 %rd12804, %rd12804, %rd17994;
	addc.cc.u64 %rd12805, %rd12805, %rd17995;
	addc.cc.u64 %rd12806, %rd12806, %rd17996;
	addc.u64 %rd12807, %rd12807, %rd17997;
	
	// end inline asm
	xor.b64  	%rd13757, %rd13739, %rd12802;
	// begin inline asm
	add.cc.u64 %rd12802, %rd12802, %rd17992;
	addc.cc.u64 %rd13757, %rd13757, %rd17993;
	addc.cc.u64 %rd12804, %rd12804, %rd17994;
	addc.cc.u64 %rd12805, %rd12805, %rd17995;
	addc.cc.u64 %rd12806, %rd12806, %rd17996;
	addc.u64 %rd12807, %rd12807, %rd17997;
	
	// end inline asm
	xor.b64  	%rd13775, %rd13757, %rd12802;
	// begin inline asm
	add.cc.u64 %rd12802, %rd12802, %rd17992;
	addc.cc.u64 %rd13775, %rd13775, %rd17993;
	addc.cc.u64 %rd12804, %rd12804, %rd17994;
	addc.cc.u64 %rd12805, %rd12805, %rd17995;
	addc.cc.u64 %rd12806, %rd12806, %rd17996;
	addc.u64 %rd12807, %rd12807, %rd17997;
	
	// end inline asm
	xor.b64  	%rd13793, %rd13775, %rd12802;
	// begin inline asm
	add.cc.u64 %rd12802, %rd12802, %rd17992;
	addc.cc.u64 %rd13793, %rd13793, %rd17993;
	addc.cc.u64 %rd12804, %rd12804, %rd17994;
	addc.cc.u64 %rd12805, %rd12805, %rd17995;
	addc.cc.u64 %rd12806, %rd12806, %rd17996;
	addc.u64 %rd12807, %rd12807, %rd17997;
	
	// end inline asm
	xor.b64  	%rd13811, %rd13793, %rd12802;
	// begin inline asm
	add.cc.u64 %rd12802, %rd12802, %rd17992;
	addc.cc.u64 %rd13811, %rd13811, %rd17993;
	addc.cc.u64 %rd12804, %rd12804, %rd17994;
	addc.cc.u64 %rd12805, %rd12805, %rd17995;
	addc.cc.u64 %rd12806, %rd12806, %rd17996;
	addc.u64 %rd12807, %rd12807, %rd17997;
	
	// end inline asm
	xor.b64  	%rd13829, %rd13811, %rd12802;
	// begin inline asm
	add.cc.u64 %rd12802, %rd12802, %rd17992;
	addc.cc.u64 %rd13829, %rd13829, %rd17993;
	addc.cc.u64 %rd12804, %rd12804, %rd17994;
	addc.cc.u64 %rd12805, %rd12805, %rd17995;
	addc.cc.u64 %rd12806, %rd12806, %rd17996;
	addc.u64 %rd12807, %rd12807, %rd17997;
	
	// end inline asm
	xor.b64  	%rd13847, %rd13829, %rd12802;
	// begin inline asm
	add.cc.u64 %rd12802, %rd12802, %rd17992;
	addc.cc.u64 %rd13847, %rd13847, %rd17993;
	addc.cc.u64 %rd12804, %rd12804, %rd17994;
	addc.cc.u64 %rd12805, %rd12805, %rd17995;
	addc.cc.u64 %rd12806, %rd12806, %rd17996;
	addc.u64 %rd12807, %rd12807, %rd17997;
	
	// end inline asm
	xor.b64  	%rd13865, %rd13847, %rd12802;
	// begin inline asm
	add.cc.u64 %rd12802, %rd12802, %rd17992;
	addc.cc.u64 %rd13865, %rd13865, %rd17993;
	addc.cc.u64 %rd12804, %rd12804, %rd17994;
	addc.cc.u64 %rd12805, %rd12805, %rd17995;
	addc.cc.u64 %rd12806, %rd12806, %rd17996;
	addc.u64 %rd12807, %rd12807, %rd17997;
	
	// end inline asm
	xor.b64  	%rd13883, %rd13865, %rd12802;
	// begin inline asm
	add.cc.u64 %rd12802, %rd12802, %rd17992;
	addc.cc.u64 %rd13883, %rd13883, %rd17993;
	addc.cc.u64 %rd12804, %rd12804, %rd17994;
	addc.cc.u64 %rd12805, %rd12805, %rd17995;
	addc.cc.u64 %rd12806, %rd12806, %rd17996;
	addc.u64 %rd12807, %rd12807, %rd17997;
	
	// end inline asm
	xor.b64  	%rd13901, %rd13883, %rd12802;
	// begin inline asm
	add.cc.u64 %rd12802, %rd12802, %rd17992;
	addc.cc.u64 %rd13901, %rd13901, %rd17993;
	addc.cc.u64 %rd12804, %rd12804, %rd17994;
	addc.cc.u64 %rd12805, %rd12805, %rd17995;
	addc.cc.u64 %rd12806, %rd12806, %rd17996;
	addc.u64 %rd12807, %rd12807, %rd17997;
	
	// end inline asm
	xor.b64  	%rd13919, %rd13901, %rd12802;
	// begin inline asm
	add.cc.u64 %rd12802, %rd12802, %rd17992;
	addc.cc.u64 %rd13919, %rd13919, %rd17993;
	addc.cc.u64 %rd12804, %rd12804, %rd17994;
	addc.cc.u64 %rd12805, %rd12805, %rd17995;
	addc.cc.u64 %rd12806, %rd12806, %rd17996;
	addc.u64 %rd12807, %rd12807, %rd17997;
	
	// end inline asm
	xor.b64  	%rd13937, %rd13919, %rd12802;
	// begin inline asm
	add.cc.u64 %rd12802, %rd12802, %rd17992;
	addc.cc.u64 %rd13937, %rd13937, %rd17993;
	addc.cc.u64 %rd12804, %rd12804, %rd17994;
	addc.cc.u64 %rd12805, %rd12805, %rd17995;
	addc.cc.u64 %rd12806, %rd12806, %rd17996;
	addc.u64 %rd12807, %rd12807, %rd17997;
	
	// end inline asm
	xor.b64  	%rd13955, %rd13937, %rd12802;
	// begin inline asm
	add.cc.u64 %rd12802, %rd12802, %rd17992;
	addc.cc.u64 %rd13955, %rd13955, %rd17993;
	addc.cc.u64 %rd12804, %rd12804, %rd17994;
	addc.cc.u64 %rd12805, %rd12805, %rd17995;
	addc.cc.u64 %rd12806, %rd12806, %rd17996;
	addc.u64 %rd12807, %rd12807, %rd17997;
	
	// end inline asm
	xor.b64  	%rd13973, %rd13955, %rd12802;
	// begin inline asm
	add.cc.u64 %rd12802, %rd12802, %rd17992;
	addc.cc.u64 %rd13973, %rd13973, %rd17993;
	addc.cc.u64 %rd12804, %rd12804, %rd17994;
	addc.cc.u64 %rd12805, %rd12805, %rd17995;
	addc.cc.u64 %rd12806, %rd12806, %rd17996;
	addc.u64 %rd12807, %rd12807, %rd17997;
	
	// end inline asm
	xor.b64  	%rd13991, %rd13973, %rd12802;
	// begin inline asm
	add.cc.u64 %rd12802, %rd12802, %rd17992;
	addc.cc.u64 %rd13991, %rd13991, %rd17993;
	addc.cc.u64 %rd12804, %rd12804, %rd17994;
	addc.cc.u64 %rd12805, %rd12805, %rd17995;
	addc.cc.u64 %rd12806, %rd12806, %rd17996;
	addc.u64 %rd12807, %rd12807, %rd17997;
	
	// end inline asm
	xor.b64  	%rd14009, %rd13991, %rd12802;
	// begin inline asm
	add.cc.u64 %rd12802, %rd12802, %rd17992;
	addc.cc.u64 %rd14009, %rd14009, %rd17993;
	addc.cc.u64 %rd12804, %rd12804, %rd17994;
	addc.cc.u64 %rd12805, %rd12805, %rd17995;
	addc.cc.u64 %rd12806, %rd12806, %rd17996;
	addc.u64 %rd12807, %rd12807, %rd17997;
	
	// end inline asm
	xor.b64  	%rd14027, %rd14009, %rd12802;
	// begin inline asm
	add.cc.u64 %rd12802, %rd12802, %rd17992;
	addc.cc.u64 %rd14027, %rd14027, %rd17993;
	addc.cc.u64 %rd12804, %rd12804, %rd17994;
	addc.cc.u64 %rd12805, %rd12805, %rd17995;
	addc.cc.u64 %rd12806, %rd12806, %rd17996;
	addc.u64 %rd12807, %rd12807, %rd17997;
	
	// end inline asm
	xor.b64  	%rd14045, %rd14027, %rd12802;
	// begin inline asm
	add.cc.u64 %rd12802, %rd12802, %rd17992;
	addc.cc.u64 %rd14045, %rd14045, %rd17993;
	addc.cc.u64 %rd12804, %rd12804, %rd17994;
	addc.cc.u64 %rd12805, %rd12805, %rd17995;
	addc.cc.u64 %rd12806, %rd12806, %rd17996;
	addc.u64 %rd12807, %rd12807, %rd17997;
	
	// end inline asm
	xor.b64  	%rd14063, %rd14045, %rd12802;
	// begin inline asm
	add.cc.u64 %rd12802, %rd12802, %rd17992;
	addc.cc.u64 %rd14063, %rd14063, %rd17993;
	addc.cc.u64 %rd12804, %rd12804, %rd17994;
	addc.cc.u64 %rd12805, %rd12805, %rd17995;
	addc.cc.u64 %rd12806, %rd12806, %rd17996;
	addc.u64 %rd12807, %rd12807, %rd17997;
	
	// end inline asm
	xor.b64  	%rd14081, %rd14063, %rd12802;
	// begin inline asm
	add.cc.u64 %rd12802, %rd12802, %rd17992;
	addc.cc.u64 %rd14081, %rd14081, %rd17993;
	addc.cc.u64 %rd12804, %rd12804, %rd17994;
	addc.cc.u64 %rd12805, %rd12805, %rd17995;
	addc.cc.u64 %rd12806, %rd12806, %rd17996;
	addc.u64 %rd12807, %rd12807, %rd17997;
	
	// end inline asm
	xor.b64  	%rd14099, %rd14081, %rd12802;
	// begin inline asm
	add.cc.u64 %rd12802, %rd12802, %rd17992;
	addc.cc.u64 %rd14099, %rd14099, %rd17993;
	addc.cc.u64 %rd12804, %rd12804, %rd17994;
	addc.cc.u64 %rd12805, %rd12805, %rd17995;
	addc.cc.u64 %rd12806, %rd12806, %rd17996;
	addc.u64 %rd12807, %rd12807, %rd17997;
	
	// end inline asm
	xor.b64  	%rd14117, %rd14099, %rd12802;
	// begin inline asm
	add.cc.u64 %rd12802, %rd12802, %rd17992;
	addc.cc.u64 %rd14117, %rd14117, %rd17993;
	addc.cc.u64 %rd12804, %rd12804, %rd17994;
	addc.cc.u64 %rd12805, %rd12805, %rd17995;
	addc.cc.u64 %rd12806, %rd12806, %rd17996;
	addc.u64 %rd12807, %rd12807, %rd17997;
	
	// end inline asm
	xor.b64  	%rd14135, %rd14117, %rd12802;
	// begin inline asm
	add.cc.u64 %rd12802, %rd12802, %rd17992;
	addc.cc.u64 %rd14135, %rd14135, %rd17993;
	addc.cc.u64 %rd12804, %rd12804, %rd17994;
	addc.cc.u64 %rd12805, %rd12805, %rd17995;
	addc.cc.u64 %rd12806, %rd12806, %rd17996;
	addc.u64 %rd12807, %rd12807, %rd17997;
	
	// end inline asm
	xor.b64  	%rd14153, %rd14135, %rd12802;
	// begin inline asm
	add.cc.u64 %rd12802, %rd12802, %rd17992;
	addc.cc.u64 %rd14153, %rd14153, %rd17993;
	addc.cc.u64 %rd12804, %rd12804, %rd17994;
	addc.cc.u64 %rd12805, %rd12805, %rd17995;
	addc.cc.u64 %rd12806, %rd12806, %rd17996;
	addc.u64 %rd12807, %rd12807, %rd17997;
	
	// end inline asm
	xor.b64  	%rd14171, %rd14153, %rd12802;
	// begin inline asm
	add.cc.u64 %rd12802, %rd12802, %rd17992;
	addc.cc.u64 %rd14171, %rd14171, %rd17993;
	addc.cc.u64 %rd12804, %rd12804, %rd17994;
	addc.cc.u64 %rd12805, %rd12805, %rd17995;
	addc.cc.u64 %rd12806, %rd12806, %rd17996;
	addc.u64 %rd12807, %rd12807, %rd17997;
	
	// end inline asm
	xor.b64  	%rd14189, %rd14171, %rd12802;
	// begin inline asm
	add.cc.u64 %rd12802, %rd12802, %rd17992;
	addc.cc.u64 %rd14189, %rd14189, %rd17993;
	addc.cc.u64 %rd12804, %rd12804, %rd17994;
	addc.cc.u64 %rd12805, %rd12805, %rd17995;
	addc.cc.u64 %rd12806, %rd12806, %rd17996;
	addc.u64 %rd12807, %rd12807, %rd17997;
	
	// end inline asm
	xor.b64  	%rd14207, %rd14189, %rd12802;
	// begin inline asm
	add.cc.u64 %rd12802, %rd12802, %rd17992;
	addc.cc.u64 %rd14207, %rd14207, %rd17993;
	addc.cc.u64 %rd12804, %rd12804, %rd17994;
	addc.cc.u64 %rd12805, %rd12805, %rd17995;
	addc.cc.u64 %rd12806, %rd12806, %rd17996;
	addc.u64 %rd12807, %rd12807, %rd17997;
	
	// end inline asm
	xor.b64  	%rd14225, %rd14207, %rd12802;
	// begin inline asm
	add.cc.u64 %rd12802, %rd12802, %rd17992;
	addc.cc.u64 %rd14225, %rd14225, %rd17993;
	addc.cc.u64 %rd12804, %rd12804, %rd17994;
	addc.cc.u64 %rd12805, %rd12805, %rd17995;
	addc.cc.u64 %rd12806, %rd12806, %rd17996;
	addc.u64 %rd12807, %rd12807, %rd17997;
	
	// end inline asm
	xor.b64  	%rd14243, %rd14225, %rd12802;
	// begin inline asm
	add.cc.u64 %rd12802, %rd12802, %rd17992;
	addc.cc.u64 %rd14243, %rd14243, %rd17993;
	addc.cc.u64 %rd12804, %rd12804, %rd17994;
	addc.cc.u64 %rd12805, %rd12805, %rd17995;
	addc.cc.u64 %rd12806, %rd12806, %rd17996;
	addc.u64 %rd12807, %rd12807, %rd17997;
	
	// end inline asm
	xor.b64  	%rd14261, %rd14243, %rd12802;
	// begin inline asm
	add.cc.u64 %rd12802, %rd12802, %rd17992;
	addc.cc.u64 %rd14261, %rd14261, %rd17993;
	addc.cc.u64 %rd12804, %rd12804, %rd17994;
	addc.cc.u64 %rd12805, %rd12805, %rd17995;
	addc.cc.u64 %rd12806, %rd12806, %rd17996;
	addc.u64 %rd12807, %rd12807, %rd17997;
	
	// end inline asm
	xor.b64  	%rd14279, %rd14261, %rd12802;
	// begin inline asm
	add.cc.u64 %rd12802, %rd12802, %rd17992;
	addc.cc.u64 %rd14279, %rd14279, %rd17993;
	addc.cc.u64 %rd12804, %rd12804, %rd17994;
	addc.cc.u64 %rd12805, %rd12805, %rd17995;
	addc.cc.u64 %rd12806, %rd12806, %rd17996;
	addc.u64 %rd12807, %rd12807, %rd17997;
	
	// end inline asm
	xor.b64  	%rd14297, %rd14279, %rd12802;
	// begin inline asm
	add.cc.u64 %rd12802, %rd12802, %rd17992;
	addc.cc.u64 %rd14297, %rd14297, %rd17993;
	addc.cc.u64 %rd12804, %rd12804, %rd17994;
	addc.cc.u64 %rd12805, %rd12805, %rd17995;
	addc.cc.u64 %rd12806, %rd12806, %rd17996;
	addc.u64 %rd12807, %rd12807, %rd17997;
	
	// end inline asm
	xor.b64  	%rd14315, %rd14297, %rd12802;
	// begin inline asm
	add.cc.u64 %rd12802, %rd12802, %rd17992;
	addc.cc.u64 %rd14315, %rd14315, %rd17993;
	addc.cc.u64 %rd12804, %rd12804, %rd17994;
	addc.cc.u64 %rd12805, %rd12805, %rd17995;
	addc.cc.u64 %rd12806, %rd12806, %rd17996;
	addc.u64 %rd12807, %rd12807, %rd17997;
	
	// end inline asm
	xor.b64  	%rd14333, %rd14315, %rd12802;
	// begin inline asm
	add.cc.u64 %rd12802, %rd12802, %rd17992;
	addc.cc.u64 %rd14333, %rd14333, %rd17993;
	addc.cc.u64 %rd12804, %rd12804, %rd17994;
	addc.cc.u64 %rd12805, %rd12805, %rd17995;
	addc.cc.u64 %rd12806, %rd12806, %rd17996;
	addc.u64 %rd12807, %rd12807, %rd17997;
	
	// end inline asm
	xor.b64  	%rd14351, %rd14333, %rd12802;
	// begin inline asm
	add.cc.u64 %rd12802, %rd12802, %rd17992;
	addc.cc.u64 %rd14351, %rd14351, %rd17993;
	addc.cc.u64 %rd12804, %rd12804, %rd17994;
	addc.cc.u64 %rd12805, %rd12805, %rd17995;
	addc.cc.u64 %rd12806, %rd12806, %rd17996;
	addc.u64 %rd12807, %rd12807, %rd17997;
	
	// end inline asm
	xor.b64  	%rd14369, %rd14351, %rd12802;
	// begin inline asm
	add.cc.u64 %rd12802, %rd12802, %rd17992;
	addc.cc.u64 %rd14369, %rd14369, %rd17993;
	addc.cc.u64 %rd12804, %rd12804, %rd17994;
	addc.cc.u64 %rd12805, %rd12805, %rd17995;
	addc.cc.u64 %rd12806, %rd12806, %rd17996;
	addc.u64 %rd12807, %rd12807, %rd17997;
	
	// end inline asm
	xor.b64  	%rd14387, %rd14369, %rd12802;
	// begin inline asm
	add.cc.u64 %rd12802, %rd12802, %rd17992;
	addc.cc.u64 %rd14387, %rd14387, %rd17993;
	addc.cc.u64 %rd12804, %rd12804, %rd17994;
	addc.cc.u64 %rd12805, %rd12805, %rd17995;
	addc.cc.u64 %rd12806, %rd12806, %rd17996;
	addc.u64 %rd12807, %rd12807, %rd17997;
	
	// end inline asm
	xor.b64  	%rd14405, %rd14387, %rd12802;
	// begin inline asm
	add.cc.u64 %rd12802, %rd12802, %rd17992;
	addc.cc.u64 %rd14405, %rd14405, %rd17993;
	addc.cc.u64 %rd12804, %rd12804, %rd17994;
	addc.cc.u64 %rd12805, %rd12805, %rd17995;
	addc.cc.u64 %rd12806, %rd12806, %rd17996;
	addc.u64 %rd12807, %rd12807, %rd17997;
	
	// end inline asm
	xor.b64  	%rd14423, %rd14405, %rd12802;
	// begin inline asm
	add.cc.u64 %rd12802, %rd12802, %rd17992;
	addc.cc.u64 %rd14423, %rd14423, %rd17993;
	addc.cc.u64 %rd12804, %rd12804, %rd17994;
	addc.cc.u64 %rd12805, %rd12805, %rd17995;
	addc.cc.u64 %rd12806, %rd12806, %rd17996;
	addc.u64 %rd12807, %rd12807, %rd17997;
	
	// end inline asm
	xor.b64  	%rd14441, %rd14423, %rd12802;
	// begin inline asm
	add.cc.u64 %rd12802, %rd12802, %rd17992;
	addc.cc.u64 %rd14441, %rd14441, %rd17993;
	addc.cc.u64 %rd12804, %rd12804, %rd17994;
	addc.cc.u64 %rd12805, %rd12805, %rd17995;
	addc.cc.u64 %rd12806, %rd12806, %rd17996;
	addc.u64 %rd12807, %rd12807, %rd17997;
	
	// end inline asm
	xor.b64  	%rd14459, %rd14441, %rd12802;
	// begin inline asm
	add.cc.u64 %rd12802, %rd12802, %rd17992;
	addc.cc.u64 %rd14459, %rd14459, %rd17993;
	addc.cc.u64 %rd12804, %rd12804, %rd17994;
	addc.cc.u64 %rd12805, %rd12805, %rd17995;
	addc.cc.u64 %rd12806, %rd12806, %rd17996;
	addc.u64 %rd12807, %rd12807, %rd17997;
	
	// end inline asm
	xor.b64  	%rd14477, %rd14459, %rd12802;
	// begin inline asm
	add.cc.u64 %rd12802, %rd12802, %rd17992;
	addc.cc.u64 %rd14477, %rd14477, %rd17993;
	addc.cc.u64 %rd12804, %rd12804, %rd17994;
	addc.cc.u64 %rd12805, %rd12805, %rd17995;
	addc.cc.u64 %rd12806, %rd12806, %rd17996;
	addc.u64 %rd12807, %rd12807, %rd17997;
	
	// end inline asm
	xor.b64  	%rd14495, %rd14477, %rd12802;
	// begin inline asm
	add.cc.u64 %rd12802, %rd12802, %rd17992;
	addc.cc.u64 %rd14495, %rd14495, %rd17993;
	addc.cc.u64 %rd12804, %rd12804, %rd17994;
	addc.cc.u64 %rd12805, %rd12805, %rd17995;
	addc.cc.u64 %rd12806, %rd12806, %rd17996;
	addc.u64 %rd12807, %rd12807, %rd17997;
	
	// end inline asm
	xor.b64  	%rd14513, %rd14495, %rd12802;
	// begin inline asm
	add.cc.u64 %rd12802, %rd12802, %rd17992;
	addc.cc.u64 %rd14513, %rd14513, %rd17993;
	addc.cc.u64 %rd12804, %rd12804, %rd17994;
	addc.cc.u64 %rd12805, %rd12805, %rd17995;
	addc.cc.u64 %rd12806, %rd12806, %rd17996;
	addc.u64 %rd12807, %rd12807, %rd17997;
	
	// end inline asm
	xor.b64  	%rd14531, %rd14513, %rd12802;
	// begin inline asm
	add.cc.u64 %rd12802, %rd12802, %rd17992;
	addc.cc.u64 %rd14531, %rd14531, %rd17993;
	addc.cc.u64 %rd12804, %rd12804, %rd17994;
	addc.cc.u64 %rd12805, %rd12805, %rd17995;
	addc.cc.u64 %rd12806, %rd12806, %rd17996;
	addc.u64 %rd12807, %rd12807, %rd17997;
	
	// end inline asm
	xor.b64  	%rd14549, %rd14531, %rd12802;
	// begin inline asm
	add.cc.u64 %rd12802, %rd12802, %rd17992;
	addc.cc.u64 %rd14549, %rd14549, %rd17993;
	addc.cc.u64 %rd12804, %rd12804, %rd17994;
	addc.cc.u64 %rd12805, %rd12805, %rd17995;
	addc.cc.u64 %rd12806, %rd12806, %rd17996;
	addc.u64 %rd12807, %rd12807, %rd17997;
	
	// end inline asm
	xor.b64  	%rd14567, %rd14549, %rd12802;
	// begin inline asm
	add.cc.u64 %rd12802, %rd12802, %rd17992;
	addc.cc.u64 %rd14567, %rd14567, %rd17993;
	addc.cc.u64 %rd12804, %rd12804, %rd17994;
	addc.cc.u64 %rd12805, %rd12805, %rd17995;
	addc.cc.u64 %rd12806, %rd12806, %rd17996;
	addc.u64 %rd12807, %rd12807, %rd17997;
	
	// end inline asm
	xor.b64  	%rd14585, %rd14567, %rd12802;
	// begin inline asm
	add.cc.u64 %rd12802, %rd12802, %rd17992;
	addc.cc.u64 %rd14585, %rd14585, %rd17993;
	addc.cc.u64 %rd12804, %rd12804, %rd17994;
	addc.cc.u64 %rd12805, %rd12805, %rd17995;
	addc.cc.u64 %rd12806, %rd12806, %rd17996;
	addc.u64 %rd12807, %rd12807, %rd17997;
	
	// end inline asm
	xor.b64  	%rd14603, %rd14585, %rd12802;
	// begin inline asm
	add.cc.u64 %rd12802, %rd12802, %rd17992;
	addc.cc.u64 %rd14603, %rd14603, %rd17993;
	addc.cc.u64 %rd12804, %rd12804, %rd17994;
	addc.cc.u64 %rd12805, %rd12805, %rd17995;
	addc.cc.u64 %rd12806, %rd12806, %rd17996;
	addc.u64 %rd12807, %rd12807, %rd17997;
	
	// end inline asm
	xor.b64  	%rd14621, %rd14603, %rd12802;
	// begin inline asm
	add.cc.u64 %rd12802, %rd12802, %rd17992;
	addc.cc.u64 %rd14621, %rd14621, %rd17993;
	addc.cc.u64 %rd12804, %rd12804, %rd17994;
	addc.cc.u64 %rd12805, %rd12805, %rd17995;
	addc.cc.u64 %rd12806, %rd12806, %rd17996;
	addc.u64 %rd12807, %rd12807, %rd17997;
	
	// end inline asm
	xor.b64  	%rd14639, %rd14621, %rd12802;
	// begin inline asm
	add.cc.u64 %rd12802, %rd12802, %rd17992;
	addc.cc.u64 %rd14639, %rd14639, %rd17993;
	addc.cc.u64 %rd12804, %rd12804, %rd17994;
	addc.cc.u64 %rd12805, %rd12805, %rd17995;
	addc.cc.u64 %rd12806, %rd12806, %rd17996;
	addc.u64 %rd12807, %rd12807, %rd17997;
	
	// end inline asm
	xor.b64  	%rd14657, %rd14639, %rd12802;
	// begin inline asm
	add.cc.u64 %rd12802, %rd12802, %rd17992;
	addc.cc.u64 %rd14657, %rd14657, %rd17993;
	addc.cc.u64 %rd12804, %rd12804, %rd17994;
	addc.cc.u64 %rd12805, %rd12805, %rd17995;
	addc.cc.u64 %rd12806, %rd12806, %rd17996;
	addc.u64 %rd12807, %rd12807, %rd17997;
	
	// end inline asm
	xor.b64  	%rd14675, %rd14657, %rd12802;
	// begin inline asm
	add.cc.u64 %rd12802, %rd12802, %rd17992;
	addc.cc.u64 %rd14675, %rd14675, %rd17993;
	addc.cc.u64 %rd12804, %rd12804, %rd17994;
	addc.cc.u64 %rd12805, %rd12805, %rd17995;
	addc.cc.u64 %rd12806, %rd12806, %rd17996;
	addc.u64 %rd12807, %rd12807, %rd17997;
	
	// end inline asm
	xor.b64  	%rd14693, %rd14675, %rd12802;
	// begin inline asm
	add.cc.u64 %rd12802, %rd12802, %rd17992;
	addc.cc.u64 %rd14693, %rd14693, %rd17993;
	addc.cc.u64 %rd12804, %rd12804, %rd17994;
	addc.cc.u64 %rd12805, %rd12805, %rd17995;
	addc.cc.u64 %rd12806, %rd12806, %rd17996;
	addc.u64 %rd12807, %rd12807, %rd17997;
	
	// end inline asm
	xor.b64  	%rd14711, %rd14693, %rd12802;
	// begin inline asm
	add.cc.u64 %rd12802, %rd12802, %rd17992;
	addc.cc.u64 %rd14711, %rd14711, %rd17993;
	addc.cc.u64 %rd12804, %rd12804, %rd17994;
	addc.cc.u64 %rd12805, %rd12805, %rd17995;
	addc.cc.u64 %rd12806, %rd12806, %rd17996;
	addc.u64 %rd12807, %rd12807, %rd17997;
	
	// end inline asm
	xor.b64  	%rd14729, %rd14711, %rd12802;
	// begin inline asm
	add.cc.u64 %rd12802, %rd12802, %rd17992;
	addc.cc.u64 %rd14729, %rd14729, %rd17993;
	addc.cc.u64 %rd12804, %rd12804, %rd17994;
	addc.cc.u64 %rd12805, %rd12805, %rd17995;
	addc.cc.u64 %rd12806, %rd12806, %rd17996;
	addc.u64 %rd12807, %rd12807, %rd17997;
	
	// end inline asm
	xor.b64  	%rd14747, %rd14729, %rd12802;
	// begin inline asm
	add.cc.u64 %rd12802, %rd12802, %rd17992;
	addc.cc.u64 %rd14747, %rd14747, %rd17993;
	addc.cc.u64 %rd12804, %rd12804, %rd17994;
	addc.cc.u64 %rd12805, %rd12805, %rd17995;
	addc.cc.u64 %rd12806, %rd12806, %rd17996;
	addc.u64 %rd12807, %rd12807, %rd17997;
	
	// end inline asm
	xor.b64  	%rd14765, %rd14747, %rd12802;
	// begin inline asm
	add.cc.u64 %rd12802, %rd12802, %rd17992;
	addc.cc.u64 %rd14765, %rd14765, %rd17993;
	addc.cc.u64 %rd12804, %rd12804, %rd17994;
	addc.cc.u64 %rd12805, %rd12805, %rd17995;
	addc.cc.u64 %rd12806, %rd12806, %rd17996;
	addc.u64 %rd12807, %rd12807, %rd17997;
	
	// end inline asm
	xor.b64  	%rd14783, %rd14765, %rd12802;
	// begin inline asm
	add.cc.u64 %rd12802, %rd12802, %rd17992;
	addc.cc.u64 %rd14783, %rd14783, %rd17993;
	addc.cc.u64 %rd12804, %rd12804, %rd17994;
	addc.cc.u64 %rd12805, %rd12805, %rd17995;
	addc.cc.u64 %rd12806, %rd12806, %rd17996;
	addc.u64 %rd12807, %rd12807, %rd17997;
	
	// end inline asm
	xor.b64  	%rd14801, %rd14783, %rd12802;
	// begin inline asm
	add.cc.u64 %rd12802, %rd12802, %rd17992;
	addc.cc.u64 %rd14801, %rd14801, %rd17993;
	addc.cc.u64 %rd12804, %rd12804, %rd17994;
	addc.cc.u64 %rd12805, %rd12805, %rd17995;
	addc.cc.u64 %rd12806, %rd12806, %rd17996;
	addc.u64 %rd12807, %rd12807, %rd17997;
	
	// end inline asm
	xor.b64  	%rd14819, %rd14801, %rd12802;
	// begin inline asm
	add.cc.u64 %rd12802, %rd12802, %rd17992;
	addc.cc.u64 %rd14819, %rd14819, %rd17993;
	addc.cc.u64 %rd12804, %rd12804, %rd17994;
	addc.cc.u64 %rd12805, %rd12805, %rd17995;
	addc.cc.u64 %rd12806, %rd12806, %rd17996;
	addc.u64 %rd12807, %rd12807, %rd17997;
	
	// end inline asm
	xor.b64  	%rd14837, %rd14819, %rd12802;
	// begin inline asm
	add.cc.u64 %rd12802, %rd12802, %rd17992;
	addc.cc.u64 %rd14837, %rd14837, %rd17993;
	addc.cc.u64 %rd12804, %rd12804, %rd17994;
	addc.cc.u64 %rd12805, %rd12805, %rd17995;
	addc.cc.u64 %rd12806, %rd12806, %rd17996;
	addc.u64 %rd12807, %rd12807, %rd17997;
	
	// end inline asm
	xor.b64  	%rd14855, %rd14837, %rd12802;
	// begin inline asm
	add.cc.u64 %rd12802, %rd12802, %rd17992;
	addc.cc.u64 %rd14855, %rd14855, %rd17993;
	addc.cc.u64 %rd12804, %rd12804, %rd17994;
	addc.cc.u64 %rd12805, %rd12805, %rd17995;
	addc.cc.u64 %rd12806, %rd12806, %rd17996;
	addc.u64 %rd12807, %rd12807, %rd17997;
	
	// end inline asm
	xor.b64  	%rd14873, %rd14855, %rd12802;
	// begin inline asm
	add.cc.u64 %rd12802, %rd12802, %rd17992;
	addc.cc.u64 %rd14873, %rd14873, %rd17993;
	addc.cc.u64 %rd12804, %rd12804, %rd17994;
	addc.cc.u64 %rd12805, %rd12805, %rd17995;
	addc.cc.u64 %rd12806, %rd12806, %rd17996;
	addc.u64 %rd12807, %rd12807, %rd17997;
	
	// end inline asm
	xor.b64  	%rd14891, %rd14873, %rd12802;
	// begin inline asm
	add.cc.u64 %rd12802, %rd12802, %rd17992;
	addc.cc.u64 %rd14891, %rd14891, %rd17993;
	addc.cc.u64 %rd12804, %rd12804, %rd17994;
	addc.cc.u64 %rd12805, %rd12805, %rd17995;
	addc.cc.u64 %rd12806, %rd12806, %rd17996;
	addc.u64 %rd12807, %rd12807, %rd17997;
	
	// end inline asm
	xor.b64  	%rd14909, %rd14891, %rd12802;
	// begin inline asm
	add.cc.u64 %rd12802, %rd12802, %rd17992;
	addc.cc.u64 %rd14909, %rd14909, %rd17993;
	addc.cc.u64 %rd12804, %rd12804, %rd17994;
	addc.cc.u64 %rd12805, %rd12805, %rd17995;
	addc.cc.u64 %rd12806, %rd12806, %rd17996;
	addc.u64 %rd12807, %rd12807, %rd17997;
	
	// end inline asm
	xor.b64  	%rd14927, %rd14909, %rd12802;
	// begin inline asm
	add.cc.u64 %rd12802, %rd12802, %rd17992;
	addc.cc.u64 %rd14927, %rd14927, %rd17993;
	addc.cc.u64 %rd12804, %rd12804, %rd17994;
	addc.cc.u64 %rd12805, %rd12805, %rd17995;
	addc.cc.u64 %rd12806, %rd12806, %rd17996;
	addc.u64 %rd12807, %rd12807, %rd17997;
	
	// end inline asm
	xor.b64  	%rd14945, %rd14927, %rd12802;
	// begin inline asm
	add.cc.u64 %rd12802, %rd12802, %rd17992;
	addc.cc.u64 %rd14945, %rd14945, %rd17993;
	addc.cc.u64 %rd12804, %rd12804, %rd17994;
	addc.cc.u64 %rd12805, %rd12805, %rd17995;
	addc.cc.u64 %rd12806, %rd12806, %rd17996;
	addc.u64 %rd12807, %rd12807, %rd17997;
	
	// end inline asm
	xor.b64  	%rd14963, %rd14945, %rd12802;
	// begin inline asm
	add.cc.u64 %rd12802, %rd12802, %rd17992;
	addc.cc.u64 %rd14963, %rd14963, %rd17993;
	addc.cc.u64 %rd12804, %rd12804, %rd17994;
	addc.cc.u64 %rd12805, %rd12805, %rd17995;
	addc.cc.u64 %rd12806, %rd12806, %rd17996;
	addc.u64 %rd12807, %rd12807, %rd17997;
	
	// end inline asm
	xor.b64  	%rd14981, %rd14963, %rd12802;
	// begin inline asm
	add.cc.u64 %rd12802, %rd12802, %rd17992;
	addc.cc.u64 %rd14981, %rd14981, %rd17993;
	addc.cc.u64 %rd12804, %rd12804, %rd17994;
	addc.cc.u64 %rd12805, %rd12805, %rd17995;
	addc.cc.u64 %rd12806, %rd12806, %rd17996;
	addc.u64 %rd12807, %rd12807, %rd17997;
	
	// end inline asm
	xor.b64  	%rd14999, %rd14981, %rd12802;
	// begin inline asm
	add.cc.u64 %rd12802, %rd12802, %rd17992;
	addc.cc.u64 %rd14999, %rd14999, %rd17993;
	addc.cc.u64 %rd12804, %rd12804, %rd17994;
	addc.cc.u64 %rd12805, %rd12805, %rd17995;
	addc.cc.u64 %rd12806, %rd12806, %rd17996;
	addc.u64 %rd12807, %rd12807, %rd17997;
	
	// end inline asm
	xor.b64  	%rd15017, %rd14999, %rd12802;
	// begin inline asm
	add.cc.u64 %rd12802, %rd12802, %rd17992;
	addc.cc.u64 %rd15017, %rd15017, %rd17993;
	addc.cc.u64 %rd12804, %rd12804, %rd17994;
	addc.cc.u64 %rd12805, %rd12805, %rd17995;
	addc.cc.u64 %rd12806, %rd12806, %rd17996;
	addc.u64 %rd12807, %rd12807, %rd17997;
	
	// end inline asm
	xor.b64  	%rd15035, %rd15017, %rd12802;
	// begin inline asm
	add.cc.u64 %rd12802, %rd12802, %rd17992;
	addc.cc.u64 %rd15035, %rd15035, %rd17993;
	addc.cc.u64 %rd12804, %rd12804, %rd17994;
	addc.cc.u64 %rd12805, %rd12805, %rd17995;
	addc.cc.u64 %rd12806, %rd12806, %rd17996;
	addc.u64 %rd12807, %rd12807, %rd17997;
	
	// end inline asm
	xor.b64  	%rd15053, %rd15035, %rd12802;
	// begin inline asm
	add.cc.u64 %rd12802, %rd12802, %rd17992;
	addc.cc.u64 %rd15053, %rd15053, %rd17993;
	addc.cc.u64 %rd12804, %rd12804, %rd17994;
	addc.cc.u64 %rd12805, %rd12805, %rd17995;
	addc.cc.u64 %rd12806, %rd12806, %rd17996;
	addc.u64 %rd12807, %rd12807, %rd17997;
	
	// end inline asm
	xor.b64  	%rd15071, %rd15053, %rd12802;
	// begin inline asm
	add.cc.u64 %rd12802, %rd12802, %rd17992;
	addc.cc.u64 %rd15071, %rd15071, %rd17993;
	addc.cc.u64 %rd12804, %rd12804, %rd17994;
	addc.cc.u64 %rd12805, %rd12805, %rd17995;
	addc.cc.u64 %rd12806, %rd12806, %rd17996;
	addc.u64 %rd12807, %rd12807, %rd17997;
	
	// end inline asm
	xor.b64  	%rd15089, %rd15071, %rd12802;
	// begin inline asm
	add.cc.u64 %rd12802, %rd12802, %rd17992;
	addc.cc.u64 %rd15089, %rd15089, %rd17993;
	addc.cc.u64 %rd12804, %rd12804, %rd17994;
	addc.cc.u64 %rd12805, %rd12805, %rd17995;
	addc.cc.u64 %rd12806, %rd12806, %rd17996;
	addc.u64 %rd12807, %rd12807, %rd17997;
	
	// end inline asm
	xor.b64  	%rd15107, %rd15089, %rd12802;
	// begin inline asm
	add.cc.u64 %rd12802, %rd12802, %rd17992;
	addc.cc.u64 %rd15107, %rd15107, %rd17993;
	addc.cc.u64 %rd12804, %rd12804, %rd17994;
	addc.cc.u64 %rd12805, %rd12805, %rd17995;
	addc.cc.u64 %rd12806, %rd12806, %rd17996;
	addc.u64 %rd12807, %rd12807, %rd17997;
	
	// end inline asm
	xor.b64  	%rd15125, %rd15107, %rd12802;
	// begin inline asm
	add.cc.u64 %rd12802, %rd12802, %rd17992;
	addc.cc.u64 %rd15125, %rd15125, %rd17993;
	addc.cc.u64 %rd12804, %rd12804, %rd17994;
	addc.cc.u64 %rd12805, %rd12805, %rd17995;
	addc.cc.u64 %rd12806, %rd12806, %rd17996;
	addc.u64 %rd12807, %rd12807, %rd17997;
	
	// end inline asm
	xor.b64  	%rd15143, %rd15125, %rd12802;
	// begin inline asm
	add.cc.u64 %rd12802, %rd12802, %rd17992;
	addc.cc.u64 %rd15143, %rd15143, %rd17993;
	addc.cc.u64 %rd12804, %rd12804, %rd17994;
	addc.cc.u64 %rd12805, %rd12805, %rd17995;
	addc.cc.u64 %rd12806, %rd12806, %rd17996;
	addc.u64 %rd12807, %rd12807, %rd17997;
	
	// end inline asm
	xor.b64  	%rd15161, %rd15143, %rd12802;
	// begin inline asm
	add.cc.u64 %rd12802, %rd12802, %rd17992;
	addc.cc.u64 %rd15161, %rd15161, %rd17993;
	addc.cc.u64 %rd12804, %rd12804, %rd17994;
	addc.cc.u64 %rd12805, %rd12805, %rd17995;
	addc.cc.u64 %rd12806, %rd12806, %rd17996;
	addc.u64 %rd12807, %rd12807, %rd17997;
	
	// end inline asm
	xor.b64  	%rd15179, %rd15161, %rd12802;
	// begin inline asm
	add.cc.u64 %rd12802, %rd12802, %rd17992;
	addc.cc.u64 %rd15179, %rd15179, %rd17993;
	addc.cc.u64 %rd12804, %rd12804, %rd17994;
	addc.cc.u64 %rd12805, %rd12805, %rd17995;
	addc.cc.u64 %rd12806, %rd12806, %rd17996;
	addc.u64 %rd12807, %rd12807, %rd17997;
	
	// end inline asm
	xor.b64  	%rd15197, %rd15179, %rd12802;
	// begin inline asm
	add.cc.u64 %rd12802, %rd12802, %rd17992;
	addc.cc.u64 %rd15197, %rd15197, %rd17993;
	addc.cc.u64 %rd12804, %rd12804, %rd17994;
	addc.cc.u64 %rd12805, %rd12805, %rd17995;
	addc.cc.u64 %rd12806, %rd12806, %rd17996;
	addc.u64 %rd12807, %rd12807, %rd17997;
	
	// end inline asm
	xor.b64  	%rd15215, %rd15197, %rd12802;
	// begin inline asm
	add.cc.u64 %rd12802, %rd12802, %rd17992;
	addc.cc.u64 %rd15215, %rd15215, %rd17993;
	addc.cc.u64 %rd12804, %rd12804, %rd17994;
	addc.cc.u64 %rd12805, %rd12805, %rd17995;
	addc.cc.u64 %rd12806, %rd12806, %rd17996;
	addc.u64 %rd12807, %rd12807, %rd17997;
	
	// end inline asm
	xor.b64  	%rd15233, %rd15215, %rd12802;
	// begin inline asm
	add.cc.u64 %rd12802, %rd12802, %rd17992;
	addc.cc.u64 %rd15233, %rd15233, %rd17993;
	addc.cc.u64 %rd12804, %rd12804, %rd17994;
	addc.cc.u64 %rd12805, %rd12805, %rd17995;
	addc.cc.u64 %rd12806, %rd12806, %rd17996;
	addc.u64 %rd12807, %rd12807, %rd17997;
	
	// end inline asm
	xor.b64  	%rd15251, %rd15233, %rd12802;
	// begin inline asm
	add.cc.u64 %rd12802, %rd12802, %rd17992;
	addc.cc.u64 %rd15251, %rd15251, %rd17993;
	addc.cc.u64 %rd12804, %rd12804, %rd17994;
	addc.cc.u64 %rd12805, %rd12805, %rd17995;
	addc.cc.u64 %rd12806, %rd12806, %rd17996;
	addc.u64 %rd12807, %rd12807, %rd17997;
	
	// end inline asm
	xor.b64  	%rd15269, %rd15251, %rd12802;
	// begin inline asm
	add.cc.u64 %rd12802, %rd12802, %rd17992;
	addc.cc.u64 %rd15269, %rd15269, %rd17993;
	addc.cc.u64 %rd12804, %rd12804, %rd17994;
	addc.cc.u64 %rd12805, %rd12805, %rd17995;
	addc.cc.u64 %rd12806, %rd12806, %rd17996;
	addc.u64 %rd12807, %rd12807, %rd17997;
	
	// end inline asm
	xor.b64  	%rd15287, %rd15269, %rd12802;
	// begin inline asm
	add.cc.u64 %rd12802, %rd12802, %rd17992;
	addc.cc.u64 %rd15287, %rd15287, %rd17993;
	addc.cc.u64 %rd12804, %rd12804, %rd17994;
	addc.cc.u64 %rd12805, %rd12805, %rd17995;
	addc.cc.u64 %rd12806, %rd12806, %rd17996;
	addc.u64 %rd12807, %rd12807, %rd17997;
	
	// end inline asm
	xor.b64  	%rd15305, %rd15287, %rd12802;
	// begin inline asm
	add.cc.u64 %rd12802, %rd12802, %rd17992;
	addc.cc.u64 %rd15305, %rd15305, %rd17993;
	addc.cc.u64 %rd12804, %rd12804, %rd17994;
	addc.cc.u64 %rd12805, %rd12805, %rd17995;
	addc.cc.u64 %rd12806, %rd12806, %rd17996;
	addc.u64 %rd12807, %rd12807, %rd17997;
	
	// end inline asm
	xor.b64  	%rd15323, %rd15305, %rd12802;
	// begin inline asm
	add.cc.u64 %rd12802, %rd12802, %rd17992;
	addc.cc.u64 %rd15323, %rd15323, %rd17993;
	addc.cc.u64 %rd12804, %rd12804, %rd17994;
	addc.cc.u64 %rd12805, %rd12805, %rd17995;
	addc.cc.u64 %rd12806, %rd12806, %rd17996;
	addc.u64 %rd12807, %rd12807, %rd17997;
	
	// end inline asm
	xor.b64  	%rd15341, %rd15323, %rd12802;
	// begin inline asm
	add.cc.u64 %rd12802, %rd12802, %rd17992;
	addc.cc.u64 %rd15341, %rd15341, %rd17993;
	addc.cc.u64 %rd12804, %rd12804, %rd17994;
	addc.cc.u64 %rd12805, %rd12805, %rd17995;
	addc.cc.u64 %rd12806, %rd12806, %rd17996;
	addc.u64 %rd12807, %rd12807, %rd17997;
	
	// end inline asm
	xor.b64  	%rd15359, %rd15341, %rd12802;
	// begin inline asm
	add.cc.u64 %rd12802, %rd12802, %rd17992;
	addc.cc.u64 %rd15359, %rd15359, %rd17993;
	addc.cc.u64 %rd12804, %rd12804, %rd17994;
	addc.cc.u64 %rd12805, %rd12805, %rd17995;
	addc.cc.u64 %rd12806, %rd12806, %rd17996;
	addc.u64 %rd12807, %rd12807, %rd17997;
	
	// end inline asm
	xor.b64  	%rd15377, %rd15359, %rd12802;
	// begin inline asm
	add.cc.u64 %rd12802, %rd12802, %rd17992;
	addc.cc.u64 %rd15377, %rd15377, %rd17993;
	addc.cc.u64 %rd12804, %rd12804, %rd17994;
	addc.cc.u64 %rd12805, %rd12805, %rd17995;
	addc.cc.u64 %rd12806, %rd12806, %rd17996;
	addc.u64 %rd12807, %rd12807, %rd17997;
	
	// end inline asm
	xor.b64  	%rd15395, %rd15377, %rd12802;
	// begin inline asm
	add.cc.u64 %rd12802, %rd12802, %rd17992;
	addc.cc.u64 %rd15395, %rd15395, %rd17993;
	addc.cc.u64 %rd12804, %rd12804, %rd17994;
	addc.cc.u64 %rd12805, %rd12805, %rd17995;
	addc.cc.u64 %rd12806, %rd12806, %rd17996;
	addc.u64 %rd12807, %rd12807, %rd17997;
	
	// end inline asm
	xor.b64  	%rd15413, %rd15395, %rd12802;
	// begin inline asm
	add.cc.u64 %rd12802, %rd12802, %rd17992;
	addc.cc.u64 %rd15413, %rd15413, %rd17993;
	addc.cc.u64 %rd12804, %rd12804, %rd17994;
	addc.cc.u64 %rd12805, %rd12805, %rd17995;
	addc.cc.u64 %rd12806, %rd12806, %rd17996;
	addc.u64 %rd12807, %rd12807, %rd17997;
	
	// end inline asm
	xor.b64  	%rd15431, %rd15413, %rd12802;
	// begin inline asm
	add.cc.u64 %rd12802, %rd12802, %rd17992;
	addc.cc.u64 %rd15431, %rd15431, %rd17993;
	addc.cc.u64 %rd12804, %rd12804, %rd17994;
	addc.cc.u64 %rd12805, %rd12805, %rd17995;
	addc.cc.u64 %rd12806, %rd12806, %rd17996;
	addc.u64 %rd12807, %rd12807, %rd17997;
	
	// end inline asm
	xor.b64  	%rd15449, %rd15431, %rd12802;
	// begin inline asm
	add.cc.u64 %rd12802, %rd12802, %rd17992;
	addc.cc.u64 %rd15449, %rd15449, %rd17993;
	addc.cc.u64 %rd12804, %rd12804, %rd17994;
	addc.cc.u64 %rd12805, %rd12805, %rd17995;
	addc.cc.u64 %rd12806, %rd12806, %rd17996;
	addc.u64 %rd12807, %rd12807, %rd17997;
	
	// end inline asm
	xor.b64  	%rd15467, %rd15449, %rd12802;
	// begin inline asm
	add.cc.u64 %rd12802, %rd12802, %rd17992;
	addc.cc.u64 %rd15467, %rd15467, %rd17993;
	addc.cc.u64 %rd12804, %rd12804, %rd17994;
	addc.cc.u64 %rd12805, %rd12805, %rd17995;
	addc.cc.u64 %rd12806, %rd12806, %rd17996;
	addc.u64 %rd12807, %rd12807, %rd17997;
	
	// end inline asm
	xor.b64  	%rd15485, %rd15467, %rd12802;
	// begin inline asm
	add.cc.u64 %rd12802, %rd12802, %rd17992;
	addc.cc.u64 %rd15485, %rd15485, %rd17993;
	addc.cc.u64 %rd12804, %rd12804, %rd17994;
	addc.cc.u64 %rd12805, %rd12805, %rd17995;
	addc.cc.u64 %rd12806, %rd12806, %rd17996;
	addc.u64 %rd12807, %rd12807, %rd17997;
	
	// end inline asm
	xor.b64  	%rd15503, %rd15485, %rd12802;
	// begin inline asm
	add.cc.u64 %rd12802, %rd12802, %rd17992;
	addc.cc.u64 %rd15503, %rd15503, %rd17993;
	addc.cc.u64 %rd12804, %rd12804, %rd17994;
	addc.cc.u64 %rd12805, %rd12805, %rd17995;
	addc.cc.u64 %rd12806, %rd12806, %rd17996;
	addc.u64 %rd12807, %rd12807, %rd17997;
	
	// end inline asm
	xor.b64  	%rd15521, %rd15503, %rd12802;
	// begin inline asm
	add.cc.u64 %rd12802, %rd12802, %rd17992;
	addc.cc.u64 %rd15521, %rd15521, %rd17993;
	addc.cc.u64 %rd12804, %rd12804, %rd17994;
	addc.cc.u64 %rd12805, %rd12805, %rd17995;
	addc.cc.u64 %rd12806, %rd12806, %rd17996;
	addc.u64 %rd12807, %rd12807, %rd17997;
	
	// end inline asm
	xor.b64  	%rd15539, %rd15521, %rd12802;
	// begin inline asm
	add.cc.u64 %rd12802, %rd12802, %rd17992;
	addc.cc.u64 %rd15539, %rd15539, %rd17993;
	addc.cc.u64 %rd12804, %rd12804, %rd17994;
	addc.cc.u64 %rd12805, %rd12805, %rd17995;
	addc.cc.u64 %rd12806, %rd12806, %rd17996;
	addc.u64 %rd12807, %rd12807, %rd17997;
	
	// end inline asm
	xor.b64  	%rd15557, %rd15539, %rd12802;
	// begin inline asm
	add.cc.u64 %rd12802, %rd12802, %rd17992;
	addc.cc.u64 %rd15557, %rd15557, %rd17993;
	addc.cc.u64 %rd12804, %rd12804, %rd17994;
	addc.cc.u64 %rd12805, %rd12805, %rd17995;
	addc.cc.u64 %rd12806, %rd12806, %rd17996;
	addc.u64 %rd12807, %rd12807, %rd17997;
	
	// end inline asm
	xor.b64  	%rd15575, %rd15557, %rd12802;
	// begin inline asm
	add.cc.u64 %rd12802, %rd12802, %rd17992;
	addc.cc.u64 %rd15575, %rd15575, %rd17993;
	addc.cc.u64 %rd12804, %rd12804, %rd17994;
	addc.cc.u64 %rd12805, %rd12805, %rd17995;
	addc.cc.u64 %rd12806, %rd12806, %rd17996;
	addc.u64 %rd12807, %rd12807, %rd17997;
	
	// end inline asm
	xor.b64  	%rd15593, %rd15575, %rd12802;
	// begin inline asm
	add.cc.u64 %rd12802, %rd12802, %rd17992;
	addc.cc.u64 %rd15593, %rd15593, %rd17993;
	addc.cc.u64 %rd12804, %rd12804, %rd17994;
	addc.cc.u64 %rd12805, %rd12805, %rd17995;
	addc.cc.u64 %rd12806, %rd12806, %rd17996;
	addc.u64 %rd12807, %rd12807, %rd17997;
	
	// end inline asm
	xor.b64  	%rd15611, %rd15593, %rd12802;
	// begin inline asm
	add.cc.u64 %rd12802, %rd12802, %rd17992;
	addc.cc.u64 %rd15611, %rd15611, %rd17993;
	addc.cc.u64 %rd12804, %rd12804, %rd17994;
	addc.cc.u64 %rd12805, %rd12805, %rd17995;
	addc.cc.u64 %rd12806, %rd12806, %rd17996;
	addc.u64 %rd12807, %rd12807, %rd17997;
	
	// end inline asm
	xor.b64  	%rd15629, %rd15611, %rd12802;
	// begin inline asm
	add.cc.u64 %rd12802, %rd12802, %rd17992;
	addc.cc.u64 %rd15629, %rd15629, %rd17993;
	addc.cc.u64 %rd12804, %rd12804, %rd17994;
	addc.cc.u64 %rd12805, %rd12805, %rd17995;
	addc.cc.u64 %rd12806, %rd12806, %rd17996;
	addc.u64 %rd12807, %rd12807, %rd17997;
	
	// end inline asm
	xor.b64  	%rd15647, %rd15629, %rd12802;
	// begin inline asm
	add.cc.u64 %rd12802, %rd12802, %rd17992;
	addc.cc.u64 %rd15647, %rd15647, %rd17993;
	addc.cc.u64 %rd12804, %rd12804, %rd17994;
	addc.cc.u64 %rd12805, %rd12805, %rd17995;
	addc.cc.u64 %rd12806, %rd12806, %rd17996;
	addc.u64 %rd12807, %rd12807, %rd17997;
	
	// end inline asm
	xor.b64  	%rd15665, %rd15647, %rd12802;
	// begin inline asm
	add.cc.u64 %rd12802, %rd12802, %rd17992;
	addc.cc.u64 %rd15665, %rd15665, %rd17993;
	addc.cc.u64 %rd12804, %rd12804, %rd17994;
	addc.cc.u64 %rd12805, %rd12805, %rd17995;
	addc.cc.u64 %rd12806, %rd12806, %rd17996;
	addc.u64 %rd12807, %rd12807, %rd17997;
	
	// end inline asm
	xor.b64  	%rd15683, %rd15665, %rd12802;
	// begin inline asm
	add.cc.u64 %rd12802, %rd12802, %rd17992;
	addc.cc.u64 %rd15683, %rd15683, %rd17993;
	addc.cc.u64 %rd12804, %rd12804, %rd17994;
	addc.cc.u64 %rd12805, %rd12805, %rd17995;
	addc.cc.u64 %rd12806, %rd12806, %rd17996;
	addc.u64 %rd12807, %rd12807, %rd17997;
	
	// end inline asm
	xor.b64  	%rd15701, %rd15683, %rd12802;
	// begin inline asm
	add.cc.u64 %rd12802, %rd12802, %rd17992;
	addc.cc.u64 %rd15701, %rd15701, %rd17993;
	addc.cc.u64 %rd12804, %rd12804, %rd17994;
	addc.cc.u64 %rd12805, %rd12805, %rd17995;
	addc.cc.u64 %rd12806, %rd12806, %rd17996;
	addc.u64 %rd12807, %rd12807, %rd17997;
	
	// end inline asm
	xor.b64  	%rd15719, %rd15701, %rd12802;
	// begin inline asm
	add.cc.u64 %rd12802, %rd12802, %rd17992;
	addc.cc.u64 %rd15719, %rd15719, %rd17993;
	addc.cc.u64 %rd12804, %rd12804, %rd17994;
	addc.cc.u64 %rd12805, %rd12805, %rd17995;
	addc.cc.u64 %rd12806, %rd12806, %rd17996;
	addc.u64 %rd12807, %rd12807, %rd17997;
	
	// end inline asm
	xor.b64  	%rd15737, %rd15719, %rd12802;
	// begin inline asm
	add.cc.u64 %rd12802, %rd12802, %rd17992;
	addc.cc.u64 %rd15737, %rd15737, %rd17993;
	addc.cc.u64 %rd12804, %rd12804, %rd17994;
	addc.cc.u64 %rd12805, %rd12805, %rd17995;
	addc.cc.u64 %rd12806, %rd12806, %rd17996;
	addc.u64 %rd12807, %rd12807, %rd17997;
	
	// end inline asm
	xor.b64  	%rd15755, %rd15737, %rd12802;
	// begin inline asm
	add.cc.u64 %rd12802, %rd12802, %rd17992;
	addc.cc.u64 %rd15755, %rd15755, %rd17993;
	addc.cc.u64 %rd12804, %rd12804, %rd17994;
	addc.cc.u64 %rd12805, %rd12805, %rd17995;
	addc.cc.u64 %rd12806, %rd12806, %rd17996;
	addc.u64 %rd12807, %rd12807, %rd17997;
	
	// end inline asm
	xor.b64  	%rd15773, %rd15755, %rd12802;
	// begin inline asm
	add.cc.u64 %rd12802, %rd12802, %rd17992;
	addc.cc.u64 %rd15773, %rd15773, %rd17993;
	addc.cc.u64 %rd12804, %rd12804, %rd17994;
	addc.cc.u64 %rd12805, %rd12805, %rd17995;
	addc.cc.u64 %rd12806, %rd12806, %rd17996;
	addc.u64 %rd12807, %rd12807, %rd17997;
	
	// end inline asm
	xor.b64  	%rd15791, %rd15773, %rd12802;
	// begin inline asm
	add.cc.u64 %rd12802, %rd12802, %rd17992;
	addc.cc.u64 %rd15791, %rd15791, %rd17993;
	addc.cc.u64 %rd12804, %rd12804, %rd17994;
	addc.cc.u64 %rd12805, %rd12805, %rd17995;
	addc.cc.u64 %rd12806, %rd12806, %rd17996;
	addc.u64 %rd12807, %rd12807, %rd17997;
	
	// end inline asm
	xor.b64  	%rd15809, %rd15791, %rd12802;
	// begin inline asm
	add.cc.u64 %rd12802, %rd12802, %rd17992;
	addc.cc.u64 %rd15809, %rd15809, %rd17993;
	addc.cc.u64 %rd12804, %rd12804, %rd17994;
	addc.cc.u64 %rd12805, %rd12805, %rd17995;
	addc.cc.u64 %rd12806, %rd12806, %rd17996;
	addc.u64 %rd12807, %rd12807, %rd17997;
	
	// end inline asm
	xor.b64  	%rd15827, %rd15809, %rd12802;
	// begin inline asm
	add.cc.u64 %rd12802, %rd12802, %rd17992;
	addc.cc.u64 %rd15827, %rd15827, %rd17993;
	addc.cc.u64 %rd12804, %rd12804, %rd17994;
	addc.cc.u64 %rd12805, %rd12805, %rd17995;
	addc.cc.u64 %rd12806, %rd12806, %rd17996;
	addc.u64 %rd12807, %rd12807, %rd17997;
	
	// end inline asm
	xor.b64  	%rd15845, %rd15827, %rd12802;
	// begin inline asm
	add.cc.u64 %rd12802, %rd12802, %rd17992;
	addc.cc.u64 %rd15845, %rd15845, %rd17993;
	addc.cc.u64 %rd12804, %rd12804, %rd17994;
	addc.cc.u64 %rd12805, %rd12805, %rd17995;
	addc.cc.u64 %rd12806, %rd12806, %rd17996;
	addc.u64 %rd12807, %rd12807, %rd17997;
	
	// end inline asm
	xor.b64  	%rd15863, %rd15845, %rd12802;
	// begin inline asm
	add.cc.u64 %rd12802, %rd12802, %rd17992;
	addc.cc.u64 %rd15863, %rd15863, %rd17993;
	addc.cc.u64 %rd12804, %rd12804, %rd17994;
	addc.cc.u64 %rd12805, %rd12805, %rd17995;
	addc.cc.u64 %rd12806, %rd12806, %rd17996;
	addc.u64 %rd12807, %rd12807, %rd17997;
	
	// end inline asm
	xor.b64  	%rd15881, %rd15863, %rd12802;
	// begin inline asm
	add.cc.u64 %rd12802, %rd12802, %rd17992;
	addc.cc.u64 %rd15881, %rd15881, %rd17993;
	addc.cc.u64 %rd12804, %rd12804, %rd17994;
	addc.cc.u64 %rd12805, %rd12805, %rd17995;
	addc.cc.u64 %rd12806, %rd12806, %rd17996;
	addc.u64 %rd12807, %rd12807, %rd17997;
	
	// end inline asm
	xor.b64  	%rd15899, %rd15881, %rd12802;
	// begin inline asm
	add.cc.u64 %rd12802, %rd12802, %rd17992;
	addc.cc.u64 %rd15899, %rd15899, %rd17993;
	addc.cc.u64 %rd12804, %rd12804, %rd17994;
	addc.cc.u64 %rd12805, %rd12805, %rd17995;
	addc.cc.u64 %rd12806, %rd12806, %rd17996;
	addc.u64 %rd12807, %rd12807, %rd17997;
	
	// end inline asm
	xor.b64  	%rd15917, %rd15899, %rd12802;
	// begin inline asm
	add.cc.u64 %rd12802, %rd12802, %rd17992;
	addc.cc.u64 %rd15917, %rd15917, %rd17993;
	addc.cc.u64 %rd12804, %rd12804, %rd17994;
	addc.cc.u64 %rd12805, %rd12805, %rd17995;
	addc.cc.u64 %rd12806, %rd12806, %rd17996;
	addc.u64 %rd12807, %rd12807, %rd17997;
	
	// end inline asm
	xor.b64  	%rd15935, %rd15917, %rd12802;
	// begin inline asm
	add.cc.u64 %rd12802, %rd12802, %rd17992;
	addc.cc.u64 %rd15935, %rd15935, %rd17993;
	addc.cc.u64 %rd12804, %rd12804, %rd17994;
	addc.cc.u64 %rd12805, %rd12805, %rd17995;
	addc.cc.u64 %rd12806, %rd12806, %rd17996;
	addc.u64 %rd12807, %rd12807, %rd17997;
	
	// end inline asm
	xor.b64  	%rd15953, %rd15935, %rd12802;
	// begin inline asm
	add.cc.u64 %rd12802, %rd12802, %rd17992;
	addc.cc.u64 %rd15953, %rd15953, %rd17993;
	addc.cc.u64 %rd12804, %rd12804, %rd17994;
	addc.cc.u64 %rd12805, %rd12805, %rd17995;
	addc.cc.u64 %rd12806, %rd12806, %rd17996;
	addc.u64 %rd12807, %rd12807, %rd17997;
	
	// end inline asm
	xor.b64  	%rd15971, %rd15953, %rd12802;
	// begin inline asm
	add.cc.u64 %rd12802, %rd12802, %rd17992;
	addc.cc.u64 %rd15971, %rd15971, %rd17993;
	addc.cc.u64 %rd12804, %rd12804, %rd17994;
	addc.cc.u64 %rd12805, %rd12805, %rd17995;
	addc.cc.u64 %rd12806, %rd12806, %rd17996;
	addc.u64 %rd12807, %rd12807, %rd17997;
	
	// end inline asm
	xor.b64  	%rd15989, %rd15971, %rd12802;
	// begin inline asm
	add.cc.u64 %rd12802, %rd12802, %rd17992;
	addc.cc.u64 %rd15989, %rd15989, %rd17993;
	addc.cc.u64 %rd12804, %rd12804, %rd17994;
	addc.cc.u64 %rd12805, %rd12805, %rd17995;
	addc.cc.u64 %rd12806, %rd12806, %rd17996;
	addc.u64 %rd12807, %rd12807, %rd17997;
	
	// end inline asm
	xor.b64  	%rd16007, %rd15989, %rd12802;
	// begin inline asm
	add.cc.u64 %rd12802, %rd12802, %rd17992;
	addc.cc.u64 %rd16007, %rd16007, %rd17993;
	addc.cc.u64 %rd12804, %rd12804, %rd17994;
	addc.cc.u64 %rd12805, %rd12805, %rd17995;
	addc.cc.u64 %rd12806, %rd12806, %rd17996;
	addc.u64 %rd12807, %rd12807, %rd17997;
	
	// end inline asm
	xor.b64  	%rd16025, %rd16007, %rd12802;
	// begin inline asm
	add.cc.u64 %rd12802, %rd12802, %rd17992;
	addc.cc.u64 %rd16025, %rd16025, %rd17993;
	addc.cc.u64 %rd12804, %rd12804, %rd17994;
	addc.cc.u64 %rd12805, %rd12805, %rd17995;
	addc.cc.u64 %rd12806, %rd12806, %rd17996;
	addc.u64 %rd12807, %rd12807, %rd17997;
	
	// end inline asm
	xor.b64  	%rd16043, %rd16025, %rd12802;
	// begin inline asm
	add.cc.u64 %rd12802, %rd12802, %rd17992;
	addc.cc.u64 %rd16043, %rd16043, %rd17993;
	addc.cc.u64 %rd12804, %rd12804, %rd17994;
	addc.cc.u64 %rd12805, %rd12805, %rd17995;
	addc.cc.u64 %rd12806, %rd12806, %rd17996;
	addc.u64 %rd12807, %rd12807, %rd17997;
	
	// end inline asm
	xor.b64  	%rd16061, %rd16043, %rd12802;
	// begin inline asm
	add.cc.u64 %rd12802, %rd12802, %rd17992;
	addc.cc.u64 %rd16061, %rd16061, %rd17993;
	addc.cc.u64 %rd12804, %rd12804, %rd17994;
	addc.cc.u64 %rd12805, %rd12805, %rd17995;
	addc.cc.u64 %rd12806, %rd12806, %rd17996;
	addc.u64 %rd12807, %rd12807, %rd17997;
	
	// end inline asm
	xor.b64  	%rd16079, %rd16061, %rd12802;
	// begin inline asm
	add.cc.u64 %rd12802, %rd12802, %rd17992;
	addc.cc.u64 %rd16079, %rd16079, %rd17993;
	addc.cc.u64 %rd12804, %rd12804, %rd17994;
	addc.cc.u64 %rd12805, %rd12805, %rd17995;
	addc.cc.u64 %rd12806, %rd12806, %rd17996;
	addc.u64 %rd12807, %rd12807, %rd17997;
	
	// end inline asm
	xor.b64  	%rd16097, %rd16079, %rd12802;
	// begin inline asm
	add.cc.u64 %rd12802, %rd12802, %rd17992;
	addc.cc.u64 %rd16097, %rd16097, %rd17993;
	addc.cc.u64 %rd12804, %rd12804, %rd17994;
	addc.cc.u64 %rd12805, %rd12805, %rd17995;
	addc.cc.u64 %rd12806, %rd12806, %rd17996;
	addc.u64 %rd12807, %rd12807, %rd17997;
	
	// end inline asm
	xor.b64  	%rd16115, %rd16097, %rd12802;
	// begin inline asm
	add.cc.u64 %rd12802, %rd12802, %rd17992;
	addc.cc.u64 %rd16115, %rd16115, %rd17993;
	addc.cc.u64 %rd12804, %rd12804, %rd17994;
	addc.cc.u64 %rd12805, %rd12805, %rd17995;
	addc.cc.u64 %rd12806, %rd12806, %rd17996;
	addc.u64 %rd12807, %rd12807, %rd17997;
	
	// end inline asm
	xor.b64  	%rd16133, %rd16115, %rd12802;
	// begin inline asm
	add.cc.u64 %rd12802, %rd12802, %rd17992;
	addc.cc.u64 %rd16133, %rd16133, %rd17993;
	addc.cc.u64 %rd12804, %rd12804, %rd17994;
	addc.cc.u64 %rd12805, %rd12805, %rd17995;
	addc.cc.u64 %rd12806, %rd12806, %rd17996;
	addc.u64 %rd12807, %rd12807, %rd17997;
	
	// end inline asm
	xor.b64  	%rd16151, %rd16133, %rd12802;
	// begin inline asm
	add.cc.u64 %rd12802, %rd12802, %rd17992;
	addc.cc.u64 %rd16151, %rd16151, %rd17993;
	addc.cc.u64 %rd12804, %rd12804, %rd17994;
	addc.cc.u64 %rd12805, %rd12805, %rd17995;
	addc.cc.u64 %rd12806, %rd12806, %rd17996;
	addc.u64 %rd12807, %rd12807, %rd17997;
	
	// end inline asm
	xor.b64  	%rd16169, %rd16151, %rd12802;
	// begin inline asm
	add.cc.u64 %rd12802, %rd12802, %rd17992;
	addc.cc.u64 %rd16169, %rd16169, %rd17993;
	addc.cc.u64 %rd12804, %rd12804, %rd17994;
	addc.cc.u64 %rd12805, %rd12805, %rd17995;
	addc.cc.u64 %rd12806, %rd12806, %rd17996;
	addc.u64 %rd12807, %rd12807, %rd17997;
	
	// end inline asm
	xor.b64  	%rd16187, %rd16169, %rd12802;
	// begin inline asm
	add.cc.u64 %rd12802, %rd12802, %rd17992;
	addc.cc.u64 %rd16187, %rd16187, %rd17993;
	addc.cc.u64 %rd12804, %rd12804, %rd17994;
	addc.cc.u64 %rd12805, %rd12805, %rd17995;
	addc.cc.u64 %rd12806, %rd12806, %rd17996;
	addc.u64 %rd12807, %rd12807, %rd17997;
	
	// end inline asm
	xor.b64  	%rd16205, %rd16187, %rd12802;
	// begin inline asm
	add.cc.u64 %rd12802, %rd12802, %rd17992;
	addc.cc.u64 %rd16205, %rd16205, %rd17993;
	addc.cc.u64 %rd12804, %rd12804, %rd17994;
	addc.cc.u64 %rd12805, %rd12805, %rd17995;
	addc.cc.u64 %rd12806, %rd12806, %rd17996;
	addc.u64 %rd12807, %rd12807, %rd17997;
	
	// end inline asm
	xor.b64  	%rd16223, %rd16205, %rd12802;
	// begin inline asm
	add.cc.u64 %rd12802, %rd12802, %rd17992;
	addc.cc.u64 %rd16223, %rd16223, %rd17993;
	addc.cc.u64 %rd12804, %rd12804, %rd17994;
	addc.cc.u64 %rd12805, %rd12805, %rd17995;
	addc.cc.u64 %rd12806, %rd12806, %rd17996;
	addc.u64 %rd12807, %rd12807, %rd17997;
	
	// end inline asm
	xor.b64  	%rd16241, %rd16223, %rd12802;
	// begin inline asm
	add.cc.u64 %rd12802, %rd12802, %rd17992;
	addc.cc.u64 %rd16241, %rd16241, %rd17993;
	addc.cc.u64 %rd12804, %rd12804, %rd17994;
	addc.cc.u64 %rd12805, %rd12805, %rd17995;
	addc.cc.u64 %rd12806, %rd12806, %rd17996;
	addc.u64 %rd12807, %rd12807, %rd17997;
	
	// end inline asm
	xor.b64  	%rd16259, %rd16241, %rd12802;
	// begin inline asm
	add.cc.u64 %rd12802, %rd12802, %rd17992;
	addc.cc.u64 %rd16259, %rd16259, %rd17993;
	addc.cc.u64 %rd12804, %rd12804, %rd17994;
	addc.cc.u64 %rd12805, %rd12805, %rd17995;
	addc.cc.u64 %rd12806, %rd12806, %rd17996;
	addc.u64 %rd12807, %rd12807, %rd17997;
	
	// end inline asm
	xor.b64  	%rd16277, %rd16259, %rd12802;
	// begin inline asm
	add.cc.u64 %rd12802, %rd12802, %rd17992;
	addc.cc.u64 %rd16277, %rd16277, %rd17993;
	addc.cc.u64 %rd12804, %rd12804, %rd17994;
	addc.cc.u64 %rd12805, %rd12805, %rd17995;
	addc.cc.u64 %rd12806, %rd12806, %rd17996;
	addc.u64 %rd12807, %rd12807, %rd17997;
	
	// end inline asm
	xor.b64  	%rd16295, %rd16277, %rd12802;
	// begin inline asm
	add.cc.u64 %rd12802, %rd12802, %rd17992;
	addc.cc.u64 %rd16295, %rd16295, %rd17993;
	addc.cc.u64 %rd12804, %rd12804, %rd17994;
	addc.cc.u64 %rd12805, %rd12805, %rd17995;
	addc.cc.u64 %rd12806, %rd12806, %rd17996;
	addc.u64 %rd12807, %rd12807, %rd17997;
	
	// end inline asm
	xor.b64  	%rd16313, %rd16295, %rd12802;
	// begin inline asm
	add.cc.u64 %rd12802, %rd12802, %rd17992;
	addc.cc.u64 %rd16313, %rd16313, %rd17993;
	addc.cc.u64 %rd12804, %rd12804, %rd17994;
	addc.cc.u64 %rd12805, %rd12805, %rd17995;
	addc.cc.u64 %rd12806, %rd12806, %rd17996;
	addc.u64 %rd12807, %rd12807, %rd17997;
	
	// end inline asm
	xor.b64  	%rd16331, %rd16313, %rd12802;
	// begin inline asm
	add.cc.u64 %rd12802, %rd12802, %rd17992;
	addc.cc.u64 %rd16331, %rd16331, %rd17993;
	addc.cc.u64 %rd12804, %rd12804, %rd17994;
	addc.cc.u64 %rd12805, %rd12805, %rd17995;
	addc.cc.u64 %rd12806, %rd12806, %rd17996;
	addc.u64 %rd12807, %rd12807, %rd17997;
	
	// end inline asm
	xor.b64  	%rd16349, %rd16331, %rd12802;
	// begin inline asm
	add.cc.u64 %rd12802, %rd12802, %rd17992;
	addc.cc.u64 %rd16349, %rd16349, %rd17993;
	addc.cc.u64 %rd12804, %rd12804, %rd17994;
	addc.cc.u64 %rd12805, %rd12805, %rd17995;
	addc.cc.u64 %rd12806, %rd12806, %rd17996;
	addc.u64 %rd12807, %rd12807, %rd17997;
	
	// end inline asm
	xor.b64  	%rd16367, %rd16349, %rd12802;
	// begin inline asm
	add.cc.u64 %rd12802, %rd12802, %rd17992;
	addc.cc.u64 %rd16367, %rd16367, %rd17993;
	addc.cc.u64 %rd12804, %rd12804, %rd17994;
	addc.cc.u64 %rd12805, %rd12805, %rd17995;
	addc.cc.u64 %rd12806, %rd12806, %rd17996;
	addc.u64 %rd12807, %rd12807, %rd17997;
	
	// end inline asm
	xor.b64  	%rd16385, %rd16367, %rd12802;
	// begin inline asm
	add.cc.u64 %rd12802, %rd12802, %rd17992;
	addc.cc.u64 %rd16385, %rd16385, %rd17993;
	addc.cc.u64 %rd12804, %rd12804, %rd17994;
	addc.cc.u64 %rd12805, %rd12805, %rd17995;
	addc.cc.u64 %rd12806, %rd12806, %rd17996;
	addc.u64 %rd12807, %rd12807, %rd17997;
	
	// end inline asm
	xor.b64  	%rd16403, %rd16385, %rd12802;
	// begin inline asm
	add.cc.u64 %rd12802, %rd12802, %rd17992;
	addc.cc.u64 %rd16403, %rd16403, %rd17993;
	addc.cc.u64 %rd12804, %rd12804, %rd17994;
	addc.cc.u64 %rd12805, %rd12805, %rd17995;
	addc.cc.u64 %rd12806, %rd12806, %rd17996;
	addc.u64 %rd12807, %rd12807, %rd17997;
	
	// end inline asm
	xor.b64  	%rd16421, %rd16403, %rd12802;
	// begin inline asm
	add.cc.u64 %rd12802, %rd12802, %rd17992;
	addc.cc.u64 %rd16421, %rd16421, %rd17993;
	addc.cc.u64 %rd12804, %rd12804, %rd17994;
	addc.cc.u64 %rd12805, %rd12805, %rd17995;
	addc.cc.u64 %rd12806, %rd12806, %rd17996;
	addc.u64 %rd12807, %rd12807, %rd17997;
	
	// end inline asm
	xor.b64  	%rd16439, %rd16421, %rd12802;
	// begin inline asm
	add.cc.u64 %rd12802, %rd12802, %rd17992;
	addc.cc.u64 %rd16439, %rd16439, %rd17993;
	addc.cc.u64 %rd12804, %rd12804, %rd17994;
	addc.cc.u64 %rd12805, %rd12805, %rd17995;
	addc.cc.u64 %rd12806, %rd12806, %rd17996;
	addc.u64 %rd12807, %rd12807, %rd17997;
	
	// end inline asm
	xor.b64  	%rd16457, %rd16439, %rd12802;
	// begin inline asm
	add.cc.u64 %rd12802, %rd12802, %rd17992;
	addc.cc.u64 %rd16457, %rd16457, %rd17993;
	addc.cc.u64 %rd12804, %rd12804, %rd17994;
	addc.cc.u64 %rd12805, %rd12805, %rd17995;
	addc.cc.u64 %rd12806, %rd12806, %rd17996;
	addc.u64 %rd12807, %rd12807, %rd17997;
	
	// end inline asm
	xor.b64  	%rd16475, %rd16457, %rd12802;
	// begin inline asm
	add.cc.u64 %rd12802, %rd12802, %rd17992;
	addc.cc.u64 %rd16475, %rd16475, %rd17993;
	addc.cc.u64 %rd12804, %rd12804, %rd17994;
	addc.cc.u64 %rd12805, %rd12805, %rd17995;
	addc.cc.u64 %rd12806, %rd12806, %rd17996;
	addc.u64 %rd12807, %rd12807, %rd17997;
	
	// end inline asm
	xor.b64  	%rd16493, %rd16475, %rd12802;
	// begin inline asm
	add.cc.u64 %rd12802, %rd12802, %rd17992;
	addc.cc.u64 %rd16493, %rd16493, %rd17993;
	addc.cc.u64 %rd12804, %rd12804, %rd17994;
	addc.cc.u64 %rd12805, %rd12805, %rd17995;
	addc.cc.u64 %rd12806, %rd12806, %rd17996;
	addc.u64 %rd12807, %rd12807, %rd17997;
	
	// end inline asm
	xor.b64  	%rd16511, %rd16493, %rd12802;
	// begin inline asm
	add.cc.u64 %rd12802, %rd12802, %rd17992;
	addc.cc.u64 %rd16511, %rd16511, %rd17993;
	addc.cc.u64 %rd12804, %rd12804, %rd17994;
	addc.cc.u64 %rd12805, %rd12805, %rd17995;
	addc.cc.u64 %rd12806, %rd12806, %rd17996;
	addc.u64 %rd12807, %rd12807, %rd17997;
	
	// end inline asm
	xor.b64  	%rd16529, %rd16511, %rd12802;
	// begin inline asm
	add.cc.u64 %rd12802, %rd12802, %rd17992;
	addc.cc.u64 %rd16529, %rd16529, %rd17993;
	addc.cc.u64 %rd12804, %rd12804, %rd17994;
	addc.cc.u64 %rd12805, %rd12805, %rd17995;
	addc.cc.u64 %rd12806, %rd12806, %rd17996;
	addc.u64 %rd12807, %rd12807, %rd17997;
	
	// end inline asm
	xor.b64  	%rd16547, %rd16529, %rd12802;
	// begin inline asm
	add.cc.u64 %rd12802, %rd12802, %rd17992;
	addc.cc.u64 %rd16547, %rd16547, %rd17993;
	addc.cc.u64 %rd12804, %rd12804, %rd17994;
	addc.cc.u64 %rd12805, %rd12805, %rd17995;
	addc.cc.u64 %rd12806, %rd12806, %rd17996;
	addc.u64 %rd12807, %rd12807, %rd17997;
	
	// end inline asm
	xor.b64  	%rd16565, %rd16547, %rd12802;
	// begin inline asm
	add.cc.u64 %rd12802, %rd12802, %rd17992;
	addc.cc.u64 %rd16565, %rd16565, %rd17993;
	addc.cc.u64 %rd12804, %rd12804, %rd17994;
	addc.cc.u64 %rd12805, %rd12805, %rd17995;
	addc.cc.u64 %rd12806, %rd12806, %rd17996;
	addc.u64 %rd12807, %rd12807, %rd17997;
	
	// end inline asm
	xor.b64  	%rd16583, %rd16565, %rd12802;
	// begin inline asm
	add.cc.u64 %rd12802, %rd12802, %rd17992;
	addc.cc.u64 %rd16583, %rd16583, %rd17993;
	addc.cc.u64 %rd12804, %rd12804, %rd17994;
	addc.cc.u64 %rd12805, %rd12805, %rd17995;
	addc.cc.u64 %rd12806, %rd12806, %rd17996;
	addc.u64 %rd12807, %rd12807, %rd17997;
	
	// end inline asm
	xor.b64  	%rd16601, %rd16583, %rd12802;
	// begin inline asm
	add.cc.u64 %rd12802, %rd12802, %rd17992;
	addc.cc.u64 %rd16601, %rd16601, %rd17993;
	addc.cc.u64 %rd12804, %rd12804, %rd17994;
	addc.cc.u64 %rd12805, %rd12805, %rd17995;
	addc.cc.u64 %rd12806, %rd12806, %rd17996;
	addc.u64 %rd12807, %rd12807, %rd17997;
	
	// end inline asm
	xor.b64  	%rd16619, %rd16601, %rd12802;
	// begin inline asm
	add.cc.u64 %rd12802, %rd12802, %rd17992;
	addc.cc.u64 %rd16619, %rd16619, %rd17993;
	addc.cc.u64 %rd12804, %rd12804, %rd17994;
	addc.cc.u64 %rd12805, %rd12805, %rd17995;
	addc.cc.u64 %rd12806, %rd12806, %rd17996;
	addc.u64 %rd12807, %rd12807, %rd17997;
	
	// end inline asm
	xor.b64  	%rd16637, %rd16619, %rd12802;
	// begin inline asm
	add.cc.u64 %rd12802, %rd12802, %rd17992;
	addc.cc.u64 %rd16637, %rd16637, %rd17993;
	addc.cc.u64 %rd12804, %rd12804, %rd17994;
	addc.cc.u64 %rd12805, %rd12805, %rd17995;
	addc.cc.u64 %rd12806, %rd12806, %rd17996;
	addc.u64 %rd12807, %rd12807, %rd17997;
	
	// end inline asm
	xor.b64  	%rd16655, %rd16637, %rd12802;
	// begin inline asm
	add.cc.u64 %rd12802, %rd12802, %rd17992;
	addc.cc.u64 %rd16655, %rd16655, %rd17993;
	addc.cc.u64 %rd12804, %rd12804, %rd17994;
	addc.cc.u64 %rd12805, %rd12805, %rd17995;
	addc.cc.u64 %rd12806, %rd12806, %rd17996;
	addc.u64 %rd12807, %rd12807, %rd17997;
	
	// end inline asm
	xor.b64  	%rd16673, %rd16655, %rd12802;
	// begin inline asm
	add.cc.u64 %rd12802, %rd12802, %rd17992;
	addc.cc.u64 %rd16673, %rd16673, %rd17993;
	addc.cc.u64 %rd12804, %rd12804, %rd17994;
	addc.cc.u64 %rd12805, %rd12805, %rd17995;
	addc.cc.u64 %rd12806, %rd12806, %rd17996;
	addc.u64 %rd12807, %rd12807, %rd17997;
	
	// end inline asm
	xor.b64  	%rd16691, %rd16673, %rd12802;
	// begin inline asm
	add.cc.u64 %rd12802, %rd12802, %rd17992;
	addc.cc.u64 %rd16691, %rd16691, %rd17993;
	addc.cc.u64 %rd12804, %rd12804, %rd17994;
	addc.cc.u64 %rd12805, %rd12805, %rd17995;
	addc.cc.u64 %rd12806, %rd12806, %rd17996;
	addc.u64 %rd12807, %rd12807, %rd17997;
	
	// end inline asm
	xor.b64  	%rd16709, %rd16691, %rd12802;
	// begin inline asm
	add.cc.u64 %rd12802, %rd12802, %rd17992;
	addc.cc.u64 %rd16709, %rd16709, %rd17993;
	addc.cc.u64 %rd12804, %rd12804, %rd17994;
	addc.cc.u64 %rd12805, %rd12805, %rd17995;
	addc.cc.u64 %rd12806, %rd12806, %rd17996;
	addc.u64 %rd12807, %rd12807, %rd17997;
	
	// end inline asm
	xor.b64  	%rd16727, %rd16709, %rd12802;
	// begin inline asm
	add.cc.u64 %rd12802, %rd12802, %rd17992;
	addc.cc.u64 %rd16727, %rd16727, %rd17993;
	addc.cc.u64 %rd12804, %rd12804, %rd17994;
	addc.cc.u64 %rd12805, %rd12805, %rd17995;
	addc.cc.u64 %rd12806, %rd12806, %rd17996;
	addc.u64 %rd12807, %rd12807, %rd17997;
	
	// end inline asm
	xor.b64  	%rd16745, %rd16727, %rd12802;
	// begin inline asm
	add.cc.u64 %rd12802, %rd12802, %rd17992;
	addc.cc.u64 %rd16745, %rd16745, %rd17993;
	addc.cc.u64 %rd12804, %rd12804, %rd17994;
	addc.cc.u64 %rd12805, %rd12805, %rd17995;
	addc.cc.u64 %rd12806, %rd12806, %rd17996;
	addc.u64 %rd12807, %rd12807, %rd17997;
	
	// end inline asm
	xor.b64  	%rd16763, %rd16745, %rd12802;
	// begin inline asm
	add.cc.u64 %rd12802, %rd12802, %rd17992;
	addc.cc.u64 %rd16763, %rd16763, %rd17993;
	addc.cc.u64 %rd12804, %rd12804, %rd17994;
	addc.cc.u64 %rd12805, %rd12805, %rd17995;
	addc.cc.u64 %rd12806, %rd12806, %rd17996;
	addc.u64 %rd12807, %rd12807, %rd17997;
	
	// end inline asm
	xor.b64  	%rd16781, %rd16763, %rd12802;
	// begin inline asm
	add.cc.u64 %rd12802, %rd12802, %rd17992;
	addc.cc.u64 %rd16781, %rd16781, %rd17993;
	addc.cc.u64 %rd12804, %rd12804, %rd17994;
	addc.cc.u64 %rd12805, %rd12805, %rd17995;
	addc.cc.u64 %rd12806, %rd12806, %rd17996;
	addc.u64 %rd12807, %rd12807, %rd17997;
	
	// end inline asm
	xor.b64  	%rd16799, %rd16781, %rd12802;
	// begin inline asm
	add.cc.u64 %rd12802, %rd12802, %rd17992;
	addc.cc.u64 %rd16799, %rd16799, %rd17993;
	addc.cc.u64 %rd12804, %rd12804, %rd17994;
	addc.cc.u64 %rd12805, %rd12805, %rd17995;
	addc.cc.u64 %rd12806, %rd12806, %rd17996;
	addc.u64 %rd12807, %rd12807, %rd17997;
	
	// end inline asm
	xor.b64  	%rd16817, %rd16799, %rd12802;
	// begin inline asm
	add.cc.u64 %rd12802, %rd12802, %rd17992;
	addc.cc.u64 %rd16817, %rd16817, %rd17993;
	addc.cc.u64 %rd12804, %rd12804, %rd17994;
	addc.cc.u64 %rd12805, %rd12805, %rd17995;
	addc.cc.u64 %rd12806, %rd12806, %rd17996;
	addc.u64 %rd12807, %rd12807, %rd17997;
	
	// end inline asm
	xor.b64  	%rd16835, %rd16817, %rd12802;
	// begin inline asm
	add.cc.u64 %rd12802, %rd12802, %rd17992;
	addc.cc.u64 %rd16835, %rd16835, %rd17993;
	addc.cc.u64 %rd12804, %rd12804, %rd17994;
	addc.cc.u64 %rd12805, %rd12805, %rd17995;
	addc.cc.u64 %rd12806, %rd12806, %rd17996;
	addc.u64 %rd12807, %rd12807, %rd17997;
	
	// end inline asm
	xor.b64  	%rd16853, %rd16835, %rd12802;
	// begin inline asm
	add.cc.u64 %rd12802, %rd12802, %rd17992;
	addc.cc.u64 %rd16853, %rd16853, %rd17993;
	addc.cc.u64 %rd12804, %rd12804, %rd17994;
	addc.cc.u64 %rd12805, %rd12805, %rd17995;
	addc.cc.u64 %rd12806, %rd12806, %rd17996;
	addc.u64 %rd12807, %rd12807, %rd17997;
	
	// end inline asm
	xor.b64  	%rd16871, %rd16853, %rd12802;
	// begin inline asm
	add.cc.u64 %rd12802, %rd12802, %rd17992;
	addc.cc.u64 %rd16871, %rd16871, %rd17993;
	addc.cc.u64 %rd12804, %rd12804, %rd17994;
	addc.cc.u64 %rd12805, %rd12805, %rd17995;
	addc.cc.u64 %rd12806, %rd12806, %rd17996;
	addc.u64 %rd12807, %rd12807, %rd17997;
	
	// end inline asm
	xor.b64  	%rd16889, %rd16871, %rd12802;
	// begin inline asm
	add.cc.u64 %rd12802, %rd12802, %rd17992;
	addc.cc.u64 %rd16889, %rd16889, %rd17993;
	addc.cc.u64 %rd12804, %rd12804, %rd17994;
	addc.cc.u64 %rd12805, %rd12805, %rd17995;
	addc.cc.u64 %rd12806, %rd12806, %rd17996;
	addc.u64 %rd12807, %rd12807, %rd17997;
	
	// end inline asm
	xor.b64  	%rd16907, %rd16889, %rd12802;
	// begin inline asm
	add.cc.u64 %rd12802, %rd12802, %rd17992;
	addc.cc.u64 %rd16907, %rd16907, %rd17993;
	addc.cc.u64 %rd12804, %rd12804, %rd17994;
	addc.cc.u64 %rd12805, %rd12805, %rd17995;
	addc.cc.u64 %rd12806, %rd12806, %rd17996;
	addc.u64 %rd12807, %rd12807, %rd17997;
	
	// end inline asm
	xor.b64  	%rd16925, %rd16907, %rd12802;
	// begin inline asm
	add.cc.u64 %rd12802, %rd12802, %rd17992;
	addc.cc.u64 %rd16925, %rd16925, %rd17993;
	addc.cc.u64 %rd12804, %rd12804, %rd17994;
	addc.cc.u64 %rd12805, %rd12805, %rd17995;
	addc.cc.u64 %rd12806, %rd12806, %rd17996;
	addc.u64 %rd12807, %rd12807, %rd17997;
	
	// end inline asm
	xor.b64  	%rd16943, %rd16925, %rd12802;
	// begin inline asm
	add.cc.u64 %rd12802, %rd12802, %rd17992;
	addc.cc.u64 %rd16943, %rd16943, %rd17993;
	addc.cc.u64 %rd12804, %rd12804, %rd17994;
	addc.cc.u64 %rd12805, %rd12805, %rd17995;
	addc.cc.u64 %rd12806, %rd12806, %rd17996;
	addc.u64 %rd12807, %rd12807, %rd17997;
	
	// end inline asm
	xor.b64  	%rd16961, %rd16943, %rd12802;
	// begin inline asm
	add.cc.u64 %rd12802, %rd12802, %rd17992;
	addc.cc.u64 %rd16961, %rd16961, %rd17993;
	addc.cc.u64 %rd12804, %rd12804, %rd17994;
	addc.cc.u64 %rd12805, %rd12805, %rd17995;
	addc.cc.u64 %rd12806, %rd12806, %rd17996;
	addc.u64 %rd12807, %rd12807, %rd17997;
	
	// end inline asm
	xor.b64  	%rd16979, %rd16961, %rd12802;
	// begin inline asm
	add.cc.u64 %rd12802, %rd12802, %rd17992;
	addc.cc.u64 %rd16979, %rd16979, %rd17993;
	addc.cc.u64 %rd12804, %rd12804, %rd17994;
	addc.cc.u64 %rd12805, %rd12805, %rd17995;
	addc.cc.u64 %rd12806, %rd12806, %rd17996;
	addc.u64 %rd12807, %rd12807, %rd17997;
	
	// end inline asm
	xor.b64  	%rd16997, %rd16979, %rd12802;
	// begin inline asm
	add.cc.u64 %rd12802, %rd12802, %rd17992;
	addc.cc.u64 %rd16997, %rd16997, %rd17993;
	addc.cc.u64 %rd12804, %rd12804, %rd17994;
	addc.cc.u64 %rd12805, %rd12805, %rd17995;
	addc.cc.u64 %rd12806, %rd12806, %rd17996;
	addc.u64 %rd12807, %rd12807, %rd17997;
	
	// end inline asm
	xor.b64  	%rd17015, %rd16997, %rd12802;
	// begin inline asm
	add.cc.u64 %rd12802, %rd12802, %rd17992;
	addc.cc.u64 %rd17015, %rd17015, %rd17993;
	addc.cc.u64 %rd12804, %rd12804, %rd17994;
	addc.cc.u64 %rd12805, %rd12805, %rd17995;
	addc.cc.u64 %rd12806, %rd12806, %rd17996;
	addc.u64 %rd12807, %rd12807, %rd17997;
	
	// end inline asm
	xor.b64  	%rd17033, %rd17015, %rd12802;
	// begin inline asm
	add.cc.u64 %rd12802, %rd12802, %rd17992;
	addc.cc.u64 %rd17033, %rd17033, %rd17993;
	addc.cc.u64 %rd12804, %rd12804, %rd17994;
	addc.cc.u64 %rd12805, %rd12805, %rd17995;
	addc.cc.u64 %rd12806, %rd12806, %rd17996;
	addc.u64 %rd12807, %rd12807, %rd17997;
	
	// end inline asm
	xor.b64  	%rd17051, %rd17033, %rd12802;
	// begin inline asm
	add.cc.u64 %rd12802, %rd12802, %rd17992;
	addc.cc.u64 %rd17051, %rd17051, %rd17993;
	addc.cc.u64 %rd12804, %rd12804, %rd17994;
	addc.cc.u64 %rd12805, %rd12805, %rd17995;
	addc.cc.u64 %rd12806, %rd12806, %rd17996;
	addc.u64 %rd12807, %rd12807, %rd17997;
	
	// end inline asm
	xor.b64  	%rd17069, %rd17051, %rd12802;
	// begin inline asm
	add.cc.u64 %rd12802, %rd12802, %rd17992;
	addc.cc.u64 %rd17069, %rd17069, %rd17993;
	addc.cc.u64 %rd12804, %rd12804, %rd17994;
	addc.cc.u64 %rd12805, %rd12805, %rd17995;
	addc.cc.u64 %rd12806, %rd12806, %rd17996;
	addc.u64 %rd12807, %rd12807, %rd17997;
	
	// end inline asm
	xor.b64  	%rd17087, %rd17069, %rd12802;
	// begin inline asm
	add.cc.u64 %rd12802, %rd12802, %rd17992;
	addc.cc.u64 %rd17087, %rd17087, %rd17993;
	addc.cc.u64 %rd12804, %rd12804, %rd17994;
	addc.cc.u64 %rd12805, %rd12805, %rd17995;
	addc.cc.u64 %rd12806, %rd12806, %rd17996;
	addc.u64 %rd12807, %rd12807, %rd17997;
	
	// end inline asm
	xor.b64  	%rd17105, %rd17087, %rd12802;
	// begin inline asm
	add.cc.u64 %rd12802, %rd12802, %rd17992;
	addc.cc.u64 %rd17105, %rd17105, %rd17993;
	addc.cc.u64 %rd12804, %rd12804, %rd17994;
	addc.cc.u64 %rd12805, %rd12805, %rd17995;
	addc.cc.u64 %rd12806, %rd12806, %rd17996;
	addc.u64 %rd12807, %rd12807, %rd17997;
	
	// end inline asm
	xor.b64  	%rd17123, %rd17105, %rd12802;
	// begin inline asm
	add.cc.u64 %rd12802, %rd12802, %rd17992;
	addc.cc.u64 %rd17123, %rd17123, %rd17993;
	addc.cc.u64 %rd12804, %rd12804, %rd17994;
	addc.cc.u64 %rd12805, %rd12805, %rd17995;
	addc.cc.u64 %rd12806, %rd12806, %rd17996;
	addc.u64 %rd12807, %rd12807, %rd17997;
	
	// end inline asm
	xor.b64  	%rd17141, %rd17123, %rd12802;
	// begin inline asm
	add.cc.u64 %rd12802, %rd12802, %rd17992;
	addc.cc.u64 %rd17141, %rd17141, %rd17993;
	addc.cc.u64 %rd12804, %rd12804, %rd17994;
	addc.cc.u64 %rd12805, %rd12805, %rd17995;
	addc.cc.u64 %rd12806, %rd12806, %rd17996;
	addc.u64 %rd12807, %rd12807, %rd17997;
	
	// end inline asm
	xor.b64  	%rd17159, %rd17141, %rd12802;
	// begin inline asm
	add.cc.u64 %rd12802, %rd12802, %rd17992;
	addc.cc.u64 %rd17159, %rd17159, %rd17993;
	addc.cc.u64 %rd12804, %rd12804, %rd17994;
	addc.cc.u64 %rd12805, %rd12805, %rd17995;
	addc.cc.u64 %rd12806, %rd12806, %rd17996;
	addc.u64 %rd12807, %rd12807, %rd17997;
	
	// end inline asm
	xor.b64  	%rd17177, %rd17159, %rd12802;
	// begin inline asm
	add.cc.u64 %rd12802, %rd12802, %rd17992;
	addc.cc.u64 %rd17177, %rd17177, %rd17993;
	addc.cc.u64 %rd12804, %rd12804, %rd17994;
	addc.cc.u64 %rd12805, %rd12805, %rd17995;
	addc.cc.u64 %rd12806, %rd12806, %rd17996;
	addc.u64 %rd12807, %rd12807, %rd17997;
	
	// end inline asm
	xor.b64  	%rd17195, %rd17177, %rd12802;
	// begin inline asm
	add.cc.u64 %rd12802, %rd12802, %rd17992;
	addc.cc.u64 %rd17195, %rd17195, %rd17993;
	addc.cc.u64 %rd12804, %rd12804, %rd17994;
	addc.cc.u64 %rd12805, %rd12805, %rd17995;
	addc.cc.u64 %rd12806, %rd12806, %rd17996;
	addc.u64 %rd12807, %rd12807, %rd17997;
	
	// end inline asm
	xor.b64  	%rd17213, %rd17195, %rd12802;
	// begin inline asm
	add.cc.u64 %rd12802, %rd12802, %rd17992;
	addc.cc.u64 %rd17213, %rd17213, %rd17993;
	addc.cc.u64 %rd12804, %rd12804, %rd17994;
	addc.cc.u64 %rd12805, %rd12805, %rd17995;
	addc.cc.u64 %rd12806, %rd12806, %rd17996;
	addc.u64 %rd12807, %rd12807, %rd17997;
	
	// end inline asm
	xor.b64  	%rd17231, %rd17213, %rd12802;
	// begin inline asm
	add.cc.u64 %rd12802, %rd12802, %rd17992;
	addc.cc.u64 %rd17231, %rd17231, %rd17993;
	addc.cc.u64 %rd12804, %rd12804, %rd17994;
	addc.cc.u64 %rd12805, %rd12805, %rd17995;
	addc.cc.u64 %rd12806, %rd12806, %rd17996;
	addc.u64 %rd12807, %rd12807, %rd17997;
	
	// end inline asm
	xor.b64  	%rd17249, %rd17231, %rd12802;
	// begin inline asm
	add.cc.u64 %rd12802, %rd12802, %rd17992;
	addc.cc.u64 %rd17249, %rd17249, %rd17993;
	addc.cc.u64 %rd12804, %rd12804, %rd17994;
	addc.cc.u64 %rd12805, %rd12805, %rd17995;
	addc.cc.u64 %rd12806, %rd12806, %rd17996;
	addc.u64 %rd12807, %rd12807, %rd17997;
	
	// end inline asm
	xor.b64  	%rd17267, %rd17249, %rd12802;
	// begin inline asm
	add.cc.u64 %rd12802, %rd12802, %rd17992;
	addc.cc.u64 %rd17267, %rd17267, %rd17993;
	addc.cc.u64 %rd12804, %rd12804, %rd17994;
	addc.cc.u64 %rd12805, %rd12805, %rd17995;
	addc.cc.u64 %rd12806, %rd12806, %rd17996;
	addc.u64 %rd12807, %rd12807, %rd17997;
	
	// end inline asm
	xor.b64  	%rd17285, %rd17267, %rd12802;
	// begin inline asm
	add.cc.u64 %rd12802, %rd12802, %rd17992;
	addc.cc.u64 %rd17285, %rd17285, %rd17993;
	addc.cc.u64 %rd12804, %rd12804, %rd17994;
	addc.cc.u64 %rd12805, %rd12805, %rd17995;
	addc.cc.u64 %rd12806, %rd12806, %rd17996;
	addc.u64 %rd12807, %rd12807, %rd17997;
	
	// end inline asm
	xor.b64  	%rd17303, %rd17285, %rd12802;
	// begin inline asm
	add.cc.u64 %rd12802, %rd12802, %rd17992;
	addc.cc.u64 %rd17303, %rd17303, %rd17993;
	addc.cc.u64 %rd12804, %rd12804, %rd17994;
	addc.cc.u64 %rd12805, %rd12805, %rd17995;
	addc.cc.u64 %rd12806, %rd12806, %rd17996;
	addc.u64 %rd12807, %rd12807, %rd17997;
	
	// end inline asm
	xor.b64  	%rd17321, %rd17303, %rd12802;
	// begin inline asm
	add.cc.u64 %rd12802, %rd12802, %rd17992;
	addc.cc.u64 %rd17321, %rd17321, %rd17993;
	addc.cc.u64 %rd12804, %rd12804, %rd17994;
	addc.cc.u64 %rd12805, %rd12805, %rd17995;
	addc.cc.u64 %rd12806, %rd12806, %rd17996;
	addc.u64 %rd12807, %rd12807, %rd17997;
	
	// end inline asm
	xor.b64  	%rd17339, %rd17321, %rd12802;
	// begin inline asm
	add.cc.u64 %rd12802, %rd12802, %rd17992;
	addc.cc.u64 %rd17339, %rd17339, %rd17993;
	addc.cc.u64 %rd12804, %rd12804, %rd17994;
	addc.cc.u64 %rd12805, %rd12805, %rd17995;
	addc.cc.u64 %rd12806, %rd12806, %rd17996;
	addc.u64 %rd12807, %rd12807, %rd17997;
	
	// end inline asm
	xor.b64  	%rd17357, %rd17339, %rd12802;
	// begin inline asm
	add.cc.u64 %rd12802, %rd12802, %rd17992;
	addc.cc.u64 %rd17357, %rd17357, %rd17993;
	addc.cc.u64 %rd12804, %rd12804, %rd17994;
	addc.cc.u64 %rd12805, %rd12805, %rd17995;
	addc.cc.u64 %rd12806, %rd12806, %rd17996;
	addc.u64 %rd12807, %rd12807, %rd17997;
	
	// end inline asm
	xor.b64  	%rd17375, %rd17357, %rd12802;
	// begin inline asm
	add.cc.u64 %rd12802, %rd12802, %rd17992;
	addc.cc.u64 %rd17375, %rd17375, %rd17993;
	addc.cc.u64 %rd12804, %rd12804, %rd17994;
	addc.cc.u64 %rd12805, %rd12805, %rd17995;
	addc.cc.u64 %rd12806, %rd12806, %rd17996;
	addc.u64 %rd12807, %rd12807, %rd17997;
	
	// end inline asm
	xor.b64  	%rd17393, %rd17375, %rd12802;
	// begin inline asm
	add.cc.u64 %rd12802, %rd12802, %rd17992;
	addc.cc.u64 %rd17393, %rd17393, %rd17993;
	addc.cc.u64 %rd12804, %rd12804, %rd17994;
	addc.cc.u64 %rd12805, %rd12805, %rd17995;
	addc.cc.u64 %rd12806, %rd12806, %rd17996;
	addc.u64 %rd12807, %rd12807, %rd17997;
	
	// end inline asm
	xor.b64  	%rd17411, %rd17393, %rd12802;
	// begin inline asm
	add.cc.u64 %rd12802, %rd12802, %rd17992;
	addc.cc.u64 %rd17411, %rd17411, %rd17993;
	addc.cc.u64 %rd12804, %rd12804, %rd17994;
	addc.cc.u64 %rd12805, %rd12805, %rd17995;
	addc.cc.u64 %rd12806, %rd12806, %rd17996;
	addc.u64 %rd12807, %rd12807, %rd17997;
	
	// end inline asm
	xor.b64  	%rd17429, %rd17411, %rd12802;
	// begin inline asm
	add.cc.u64 %rd12802, %rd12802, %rd17992;
	addc.cc.u64 %rd17429, %rd17429, %rd17993;
	addc.cc.u64 %rd12804, %rd12804, %rd17994;
	addc.cc.u64 %rd12805, %rd12805, %rd17995;
	addc.cc.u64 %rd12806, %rd12806, %rd17996;
	addc.u64 %rd12807, %rd12807, %rd17997;
	
	// end inline asm
	xor.b64  	%rd17447, %rd17429, %rd12802;
	// begin inline asm
	add.cc.u64 %rd12802, %rd12802, %rd17992;
	addc.cc.u64 %rd17447, %rd17447, %rd17993;
	addc.cc.u64 %rd12804, %rd12804, %rd17994;
	addc.cc.u64 %rd12805, %rd12805, %rd17995;
	addc.cc.u64 %rd12806, %rd12806, %rd17996;
	addc.u64 %rd12807, %rd12807, %rd17997;
	
	// end inline asm
	xor.b64  	%rd17465, %rd17447, %rd12802;
	// begin inline asm
	add.cc.u64 %rd12802, %rd12802, %rd17992;
	addc.cc.u64 %rd17465, %rd17465, %rd17993;
	addc.cc.u64 %rd12804, %rd12804, %rd17994;
	addc.cc.u64 %rd12805, %rd12805, %rd17995;
	addc.cc.u64 %rd12806, %rd12806, %rd17996;
	addc.u64 %rd12807, %rd12807, %rd17997;
	
	// end inline asm
	xor.b64  	%rd17483, %rd17465, %rd12802;
	// begin inline asm
	add.cc.u64 %rd12802, %rd12802, %rd17992;
	addc.cc.u64 %rd17483, %rd17483, %rd17993;
	addc.cc.u64 %rd12804, %rd12804, %rd17994;
	addc.cc.u64 %rd12805, %rd12805, %rd17995;
	addc.cc.u64 %rd12806, %rd12806, %rd17996;
	addc.u64 %rd12807, %rd12807, %rd17997;
	
	// end inline asm
	xor.b64  	%rd17501, %rd17483, %rd12802;
	// begin inline asm
	add.cc.u64 %rd12802, %rd12802, %rd17992;
	addc.cc.u64 %rd17501, %rd17501, %rd17993;
	addc.cc.u64 %rd12804, %rd12804, %rd17994;
	addc.cc.u64 %rd12805, %rd12805, %rd17995;
	addc.cc.u64 %rd12806, %rd12806, %rd17996;
	addc.u64 %rd12807, %rd12807, %rd17997;
	
	// end inline asm
	xor.b64  	%rd17519, %rd17501, %rd12802;
	// begin inline asm
	add.cc.u64 %rd12802, %rd12802, %rd17992;
	addc.cc.u64 %rd17519, %rd17519, %rd17993;
	addc.cc.u64 %rd12804, %rd12804, %rd17994;
	addc.cc.u64 %rd12805, %rd12805, %rd17995;
	addc.cc.u64 %rd12806, %rd12806, %rd17996;
	addc.u64 %rd12807, %rd12807, %rd17997;
	
	// end inline asm
	xor.b64  	%rd17537, %rd17519, %rd12802;
	// begin inline asm
	add.cc.u64 %rd12802, %rd12802, %rd17992;
	addc.cc.u64 %rd17537, %rd17537, %rd17993;
	addc.cc.u64 %rd12804, %rd12804, %rd17994;
	addc.cc.u64 %rd12805, %rd12805, %rd17995;
	addc.cc.u64 %rd12806, %rd12806, %rd17996;
	addc.u64 %rd12807, %rd12807, %rd17997;
	
	// end inline asm
	xor.b64  	%rd17555, %rd17537, %rd12802;
	// begin inline asm
	add.cc.u64 %rd12802, %rd12802, %rd17992;
	addc.cc.u64 %rd17555, %rd17555, %rd17993;
	addc.cc.u64 %rd12804, %rd12804, %rd17994;
	addc.cc.u64 %rd12805, %rd12805, %rd17995;
	addc.cc.u64 %rd12806, %rd12806, %rd17996;
	addc.u64 %rd12807, %rd12807, %rd17997;
	
	// end inline asm
	xor.b64  	%rd17573, %rd17555, %rd12802;
	// begin inline asm
	add.cc.u64 %rd12802, %rd12802, %rd17992;
	addc.cc.u64 %rd17573, %rd17573, %rd17993;
	addc.cc.u64 %rd12804, %rd12804, %rd17994;
	addc.cc.u64 %rd12805, %rd12805, %rd17995;
	addc.cc.u64 %rd12806, %rd12806, %rd17996;
	addc.u64 %rd12807, %rd12807, %rd17997;
	
	// end inline asm
	xor.b64  	%rd17591, %rd17573, %rd12802;
	// begin inline asm
	add.cc.u64 %rd12802, %rd12802, %rd17992;
	addc.cc.u64 %rd17591, %rd17591, %rd17993;
	addc.cc.u64 %rd12804, %rd12804, %rd17994;
	addc.cc.u64 %rd12805, %rd12805, %rd17995;
	addc.cc.u64 %rd12806, %rd12806, %rd17996;
	addc.u64 %rd12807, %rd12807, %rd17997;
	
	// end inline asm
	xor.b64  	%rd17609, %rd17591, %rd12802;
	// begin inline asm
	add.cc.u64 %rd12802, %rd12802, %rd17992;
	addc.cc.u64 %rd17609, %rd17609, %rd17993;
	addc.cc.u64 %rd12804, %rd12804, %rd17994;
	addc.cc.u64 %rd12805, %rd12805, %rd17995;
	addc.cc.u64 %rd12806, %rd12806, %rd17996;
	addc.u64 %rd12807, %rd12807, %rd17997;
	
	// end inline asm
	xor.b64  	%rd17627, %rd17609, %rd12802;
	// begin inline asm
	add.cc.u64 %rd12802, %rd12802, %rd17992;
	addc.cc.u64 %rd17627, %rd17627, %rd17993;
	addc.cc.u64 %rd12804, %rd12804, %rd17994;
	addc.cc.u64 %rd12805, %rd12805, %rd17995;
	addc.cc.u64 %rd12806, %rd12806, %rd17996;
	addc.u64 %rd12807, %rd12807, %rd17997;
	
	// end inline asm
	xor.b64  	%rd17645, %rd17627, %rd12802;
	// begin inline asm
	add.cc.u64 %rd12802, %rd12802, %rd17992;
	addc.cc.u64 %rd17645, %rd17645, %rd17993;
	addc.cc.u64 %rd12804, %rd12804, %rd17994;
	addc.cc.u64 %rd12805, %rd12805, %rd17995;
	addc.cc.u64 %rd12806, %rd12806, %rd17996;
	addc.u64 %rd12807, %rd12807, %rd17997;
	
	// end inline asm
	xor.b64  	%rd17663, %rd17645, %rd12802;
	// begin inline asm
	add.cc.u64 %rd12802, %rd12802, %rd17992;
	addc.cc.u64 %rd17663, %rd17663, %rd17993;
	addc.cc.u64 %rd12804, %rd12804, %rd17994;
	addc.cc.u64 %rd12805, %rd12805, %rd17995;
	addc.cc.u64 %rd12806, %rd12806, %rd17996;
	addc.u64 %rd12807, %rd12807, %rd17997;
	
	// end inline asm
	xor.b64  	%rd17681, %rd17663, %rd12802;
	// begin inline asm
	add.cc.u64 %rd12802, %rd12802, %rd17992;
	addc.cc.u64 %rd17681, %rd17681, %rd17993;
	addc.cc.u64 %rd12804, %rd12804, %rd17994;
	addc.cc.u64 %rd12805, %rd12805, %rd17995;
	addc.cc.u64 %rd12806, %rd12806, %rd17996;
	addc.u64 %rd12807, %rd12807, %rd17997;
	
	// end inline asm
	xor.b64  	%rd17699, %rd17681, %rd12802;
	// begin inline asm
	add.cc.u64 %rd12802, %rd12802, %rd17992;
	addc.cc.u64 %rd17699, %rd17699, %rd17993;
	addc.cc.u64 %rd12804, %rd12804, %rd17994;
	addc.cc.u64 %rd12805, %rd12805, %rd17995;
	addc.cc.u64 %rd12806, %rd12806, %rd17996;
	addc.u64 %rd12807, %rd12807, %rd17997;
	
	// end inline asm
	xor.b64  	%rd17717, %rd17699, %rd12802;
	// begin inline asm
	add.cc.u64 %rd12802, %rd12802, %rd17992;
	addc.cc.u64 %rd17717, %rd17717, %rd17993;
	addc.cc.u64 %rd12804, %rd12804, %rd17994;
	addc.cc.u64 %rd12805, %rd12805, %rd17995;
	addc.cc.u64 %rd12806, %rd12806, %rd17996;
	addc.u64 %rd12807, %rd12807, %rd17997;
	
	// end inline asm
	xor.b64  	%rd17735, %rd17717, %rd12802;
	// begin inline asm
	add.cc.u64 %rd12802, %rd12802, %rd17992;
	addc.cc.u64 %rd17735, %rd17735, %rd17993;
	addc.cc.u64 %rd12804, %rd12804, %rd17994;
	addc.cc.u64 %rd12805, %rd12805, %rd17995;
	addc.cc.u64 %rd12806, %rd12806, %rd17996;
	addc.u64 %rd12807, %rd12807, %rd17997;
	
	// end inline asm
	xor.b64  	%rd17753, %rd17735, %rd12802;
	// begin inline asm
	add.cc.u64 %rd12802, %rd12802, %rd17992;
	addc.cc.u64 %rd17753, %rd17753, %rd17993;
	addc.cc.u64 %rd12804, %rd12804, %rd17994;
	addc.cc.u64 %rd12805, %rd12805, %rd17995;
	addc.cc.u64 %rd12806, %rd12806, %rd17996;
	addc.u64 %rd12807, %rd12807, %rd17997;
	
	// end inline asm
	xor.b64  	%rd17771, %rd17753, %rd12802;
	// begin inline asm
	add.cc.u64 %rd12802, %rd12802, %rd17992;
	addc.cc.u64 %rd17771, %rd17771, %rd17993;
	addc.cc.u64 %rd12804, %rd12804, %rd17994;
	addc.cc.u64 %rd12805, %rd12805, %rd17995;
	addc.cc.u64 %rd12806, %rd12806, %rd17996;
	addc.u64 %rd12807, %rd12807, %rd17997;
	
	// end inline asm
	xor.b64  	%rd17789, %rd17771, %rd12802;
	// begin inline asm
	add.cc.u64 %rd12802, %rd12802, %rd17992;
	addc.cc.u64 %rd17789, %rd17789, %rd17993;
	addc.cc.u64 %rd12804, %rd12804, %rd17994;
	addc.cc.u64 %rd12805, %rd12805, %rd17995;
	addc.cc.u64 %rd12806, %rd12806, %rd17996;
	addc.u64 %rd12807, %rd12807, %rd17997;
	
	// end inline asm
	xor.b64  	%rd17807, %rd17789, %rd12802;
	// begin inline asm
	add.cc.u64 %rd12802, %rd12802, %rd17992;
	addc.cc.u64 %rd17807, %rd17807, %rd17993;
	addc.cc.u64 %rd12804, %rd12804, %rd17994;
	addc.cc.u64 %rd12805, %rd12805, %rd17995;
	addc.cc.u64 %rd12806, %rd12806, %rd17996;
	addc.u64 %rd12807, %rd12807, %rd17997;
	
	// end inline asm
	xor.b64  	%rd17825, %rd17807, %rd12802;
	// begin inline asm
	add.cc.u64 %rd12802, %rd12802, %rd17992;
	addc.cc.u64 %rd17825, %rd17825, %rd17993;
	addc.cc.u64 %rd12804, %rd12804, %rd17994;
	addc.cc.u64 %rd12805, %rd12805, %rd17995;
	addc.cc.u64 %rd12806, %rd12806, %rd17996;
	addc.u64 %rd12807, %rd12807, %rd17997;
	
	// end inline asm
	xor.b64  	%rd17843, %rd17825, %rd12802;
	// begin inline asm
	add.cc.u64 %rd12802, %rd12802, %rd17992;
	addc.cc.u64 %rd17843, %rd17843, %rd17993;
	addc.cc.u64 %rd12804, %rd12804, %rd17994;
	addc.cc.u64 %rd12805, %rd12805, %rd17995;
	addc.cc.u64 %rd12806, %rd12806, %rd17996;
	addc.u64 %rd12807, %rd12807, %rd17997;
	
	// end inline asm
	xor.b64  	%rd17861, %rd17843, %rd12802;
	// begin inline asm
	add.cc.u64 %rd12802, %rd12802, %rd17992;
	addc.cc.u64 %rd17861, %rd17861, %rd17993;
	addc.cc.u64 %rd12804, %rd12804, %rd17994;
	addc.cc.u64 %rd12805, %rd12805, %rd17995;
	addc.cc.u64 %rd12806, %rd12806, %rd17996;
	addc.u64 %rd12807, %rd12807, %rd17997;
	
	// end inline asm
	xor.b64  	%rd17879, %rd17861, %rd12802;
	// begin inline asm
	add.cc.u64 %rd12802, %rd12802, %rd17992;
	addc.cc.u64 %rd17879, %rd17879, %rd17993;
	addc.cc.u64 %rd12804, %rd12804, %rd17994;
	addc.cc.u64 %rd12805, %rd12805, %rd17995;
	addc.cc.u64 %rd12806, %rd12806, %rd17996;
	addc.u64 %rd12807, %rd12807, %rd17997;
	
	// end inline asm
	xor.b64  	%rd17897, %rd17879, %rd12802;
	// begin inline asm
	add.cc.u64 %rd12802, %rd12802, %rd17992;
	addc.cc.u64 %rd17897, %rd17897, %rd17993;
	addc.cc.u64 %rd12804, %rd12804, %rd17994;
	addc.cc.u64 %rd12805, %rd12805, %rd17995;
	addc.cc.u64 %rd12806, %rd12806, %rd17996;
	addc.u64 %rd12807, %rd12807, %rd17997;
	
	// end inline asm
	xor.b64  	%rd17915, %rd17897, %rd12802;
	// begin inline asm
	add.cc.u64 %rd12802, %rd12802, %rd17992;
	addc.cc.u64 %rd17915, %rd17915, %rd17993;
	addc.cc.u64 %rd12804, %rd12804, %rd17994;
	addc.cc.u64 %rd12805, %rd12805, %rd17995;
	addc.cc.u64 %rd12806, %rd12806, %rd17996;
	addc.u64 %rd12807, %rd12807, %rd17997;
	
	// end inline asm
	xor.b64  	%rd17933, %rd17915, %rd12802;
	// begin inline asm
	add.cc.u64 %rd12802, %rd12802, %rd17992;
	addc.cc.u64 %rd17933, %rd17933, %rd17993;
	addc.cc.u64 %rd12804, %rd12804, %rd17994;
	addc.cc.u64 %rd12805, %rd12805, %rd17995;
	addc.cc.u64 %rd12806, %rd12806, %rd17996;
	addc.u64 %rd12807, %rd12807, %rd17997;
	
	// end inline asm
	xor.b64  	%rd17951, %rd17933, %rd12802;
	// begin inline asm
	add.cc.u64 %rd12802, %rd12802, %rd17992;
	addc.cc.u64 %rd17951, %rd17951, %rd17993;
	addc.cc.u64 %rd12804, %rd12804, %rd17994;
	addc.cc.u64 %rd12805, %rd12805, %rd17995;
	addc.cc.u64 %rd12806, %rd12806, %rd17996;
	addc.u64 %rd12807, %rd12807, %rd17997;
	
	// end inline asm
	xor.b64  	%rd17969, %rd17951, %rd12802;
	// begin inline asm
	add.cc.u64 %rd12802, %rd12802, %rd17992;
	addc.cc.u64 %rd17969, %rd17969, %rd17993;
	addc.cc.u64 %rd12804, %rd12804, %rd17994;
	addc.cc.u64 %rd12805, %rd12805, %rd17995;
	addc.cc.u64 %rd12806, %rd12806, %rd17996;
	addc.u64 %rd12807, %rd12807, %rd17997;
	
	// end inline asm
	xor.b64  	%rd17987, %rd17969, %rd12802;
	// begin inline asm
	add.cc.u64 %rd12802, %rd12802, %rd17992;
	addc.cc.u64 %rd17987, %rd17987, %rd17993;
	addc.cc.u64 %rd12804, %rd12804, %rd17994;
	addc.cc.u64 %rd12805, %rd12805, %rd17995;
	addc.cc.u64 %rd12806, %rd12806, %rd17996;
	addc.u64 %rd12807, %rd12807, %rd17997;
	
	// end inline asm
	setp.ge.u64 	%p1, %rd12802, %rd18005;
	@%p1 bra 	$L__BB0_3;
	cvta.to.global.u64 	%rd18008, %rd3;
	atom.global.exch.b32 	%r5, [%rd18008], 1;
	setp.ne.s32 	%p2, %r5, 0;
	@%p2 bra 	$L__BB0_3;
	cvta.to.global.u64 	%rd18009, %rd2;
	st.global.u64 	[%rd18009], %rd16;
$L__BB0_3:
	ret;

}


// ===== COMPILED SASS (sm_100) =====

	.target	sm_100

	.elftype	@"ET_EXEC"


//--------------------- .note.nv.tkinfo           --------------------------
	.section	.note.nv.tkinfo,"",@"SHT_NOTE"
	.sectionflags	@"SHF_NOTE_NV_TKINFO"
	.tkinfo
        /*0018*/ 	.word	0x00000002
        /*0030*/ 	.string	""
        /*0030*/ 	.string	"ptxas"
        /*0030*/ 	.string	"Cuda compilation tools, release 13.0, V13.0.88"
        /*0030*/ 	.string	"Build cuda_13.0.r13.0/compiler.36424714_0"
        /*0030*/ 	.string	"-arch sm_100 -m 64 "



//--------------------- .note.nv.cuinfo           --------------------------
	.section	.note.nv.cuinfo,"",@"SHT_NOTE"
	.sectionflags	@"SHF_NOTE_NV_CUINFO"
        /*0018*/ 	.short	0x0002
        /*001a*/ 	.short	0x0064
        /*001c*/ 	.short	0x0082
	.zero		2


//--------------------- .nv.info                  --------------------------
	.section	.nv.info,"",@"SHT_CUDA_INFO"
	.align	4


	//----- nvinfo : EIATTR_REGCOUNT
	.align		4
        /*0000*/ 	.byte	0x04, 0x2f
        /*0002*/ 	.short	(.L_1 - .L_0)
	.align		4
.L_0:
        /*0004*/ 	.word	index@(_Z16gpu_miner_kernelmmPmPi)
        /*0008*/ 	.word	0x0000000a


	//----- nvinfo : EIATTR_FRAME_SIZE
	.align		4
.L_1:
        /*000c*/ 	.byte	0x04, 0x11
        /*000e*/ 	.short	(.L_3 - .L_2)
	.align		4
.L_2:
        /*0010*/ 	.word	index@(_Z16gpu_miner_kernelmmPmPi)
        /*0014*/ 	.word	0x00000000


	//----- nvinfo : EIATTR_MIN_STACK_SIZE
	.align		4
.L_3:
        /*0018*/ 	.byte	0x04, 0x12
        /*001a*/ 	.short	(.L_5 - .L_4)
	.align		4
.L_4:
        /*001c*/ 	.word	index@(_Z16gpu_miner_kernelmmPmPi)
        /*0020*/ 	.word	0x00000000
.L_5:


//--------------------- .nv.compat                --------------------------
	.section	.nv.compat,"",@"SHT_CUDA_COMPAT_INFO"
	.align	4
        /*0000*/ 	.byte	0x02, 0x09, 0x00, 0x00, 0x02, 0x02, 0x01, 0x00, 0x02, 0x05, 0x05, 0x00, 0x03, 0x07, 0x01, 0x01
        /*0010*/ 	.byte	0x02, 0x03, 0x00, 0x00, 0x02, 0x06, 0x01, 0x00, 0x04, 0x0b, 0x08, 0x00, 0x09, 0x00, 0x00, 0x00
        /*0020*/ 	.byte	0x00, 0x00, 0x00, 0x00


//--------------------- .nv.info._Z16gpu_miner_kernelmmPmPi --------------------------
	.section	.nv.info._Z16gpu_miner_kernelmmPmPi,"",@"SHT_CUDA_INFO"
	.sectionflags	@""
	.align	4


	//----- nvinfo : EIATTR_CUDA_API_VERSION
	.align		4
        /*0000*/ 	.byte	0x04, 0x37
        /*0002*/ 	.short	(.L_7 - .L_6)
.L_6:
        /*0004*/ 	.word	0x00000082


	//----- nvinfo : EIATTR_KPARAM_INFO
	.align		4
.L_7:
        /*0008*/ 	.byte	0x04, 0x17
        /*000a*/ 	.short	(.L_9 - .L_8)
.L_8:
        /*000c*/ 	.word	0x00000000
        /*0010*/ 	.short	0x0003
        /*0012*/ 	.short	0x0018
        /*0014*/ 	.byte	0x00, 0xf5, 0x21, 0x00


	//----- nvinfo : EIATTR_KPARAM_INFO
	.align		4
.L_9:
        /*0018*/ 	.byte	0x04, 0x17
        /*001a*/ 	.short	(.L_11 - .L_10)
.L_10:
        /*001c*/ 	.word	0x00000000
        /*0020*/ 	.short	0x0002
        /*0022*/ 	.short	0x0010
        /*0024*/ 	.byte	0x00, 0xf5, 0x21, 0x00


	//----- nvinfo : EIATTR_KPARAM_INFO
	.align		4
.L_11:
        /*0028*/ 	.byte	0x04, 0x17
        /*002a*/ 	.short	(.L_13 - .L_12)
.L_12:
        /*002c*/ 	.word	0x00000000
        /*0030*/ 	.short	0x0001
        /*0032*/ 	.short	0x0008
        /*0034*/ 	.byte	0x00, 0xf0, 0x21, 0x00


	//----- nvinfo : EIATTR_KPARAM_INFO
	.align		4
.L_13:
        /*0038*/ 	.byte	0x04, 0x17
        /*003a*/ 	.short	(.L_15 - .L_14)
.L_14:
        /*003c*/ 	.word	0x00000000
        /*0040*/ 	.short	0x0000
        /*0042*/ 	.short	0x0000
        /*0044*/ 	.byte	0x00, 0xf0, 0x21, 0x00


	//----- nvinfo : EIATTR_SPARSE_MMA_MASK
	.align		4
.L_15:
        /*0048*/ 	.byte	0x03, 0x50
        /*004a*/ 	.short	0x0000


	//----- nvinfo : EIATTR_MAXREG_COUNT
	.align		4
        /*004c*/ 	.byte	0x03, 0x1b
        /*004e*/ 	.short	0x00ff


	//----- nvinfo : EIATTR_MERCURY_ISA_VERSION
	.align		4
        /*0050*/ 	.byte	0x03, 0x5f
        /*0052*/ 	.short	0x0101


	//----- nvinfo : EIATTR_VRC_CTA_INIT_COUNT
	.align		4
        /*0054*/ 	.byte	0x02, 0x4a
	.zero		1
	.zero		1


	//----- nvinfo : EIATTR_EXIT_INSTR_OFFSETS
	.align		4
        /*0058*/ 	.byte	0x04, 0x1c
        /*005a*/ 	.short	(.L_17 - .L_16)


	//   ....[0]....
.L_16:
        /*005c*/ 	.word	0x000000c0


	//   ....[1]....
        /*0060*/ 	.word	0x00000120


	//   ....[2]....
        /*0064*/ 	.word	0x00000150


	//----- nvinfo : EIATTR_CBANK_PARAM_SIZE
	.align		4
.L_17:
        /*0068*/ 	.byte	0x03, 0x19
        /*006a*/ 	.short	0x0020


	//----- nvinfo : EIATTR_PARAM_CBANK
	.align		4
        /*006c*/ 	.byte	0x04, 0x0a
        /*006e*/ 	.short	(.L_19 - .L_18)
	.align		4
.L_18:
        /*0070*/ 	.word	index@(.nv.constant0._Z16gpu_miner_kernelmmPmPi)
        /*0074*/ 	.short	0x0380
        /*0076*/ 	.short	0x0020


	//----- nvinfo : EIATTR_SW_WAR
	.align		4
.L_19:
        /*0078*/ 	.byte	0x04, 0x36
        /*007a*/ 	.short	(.L_21 - .L_20)
.L_20:
        /*007c*/ 	.word	0x00000008
.L_21:


//--------------------- .nv.callgraph             --------------------------
	.section	.nv.callgraph,"",@"SHT_CUDA_CALLGRAPH"
	.align	4
	.sectionentsize	8
	.align		4
        /*0000*/ 	.word	0x00000000
	.align		4
        /*0004*/ 	.word	0xffffffff
	.align		4
        /*0008*/ 	.word	0x00000000
	.align		4
        /*000c*/ 	.word	0xfffffffe
	.align		4
        /*0010*/ 	.word	0x00000000
	.align		4
        /*0014*/ 	.word	0xfffffffd
	.align		4
        /*0018*/ 	.word	0x00000000
	.align		4
        /*001c*/ 	.word	0xfffffffc


//--------------------- .text._Z16gpu_miner_kernelmmPmPi --------------------------
	.section	.text._Z16gpu_miner_kernelmmPmPi,"ax",@progbits
	.align	128
        .global         _Z16gpu_miner_kernelmmPmPi
        .type           _Z16gpu_miner_kernelmmPmPi,@function
        .size           _Z16gpu_miner_kernelmmPmPi,(.L_x_1 - _Z16gpu_miner_kernelmmPmPi)
        .other          _Z16gpu_miner_kernelmmPmPi,@"STO_CUDA_ENTRY STV_DEFAULT"
_Z16gpu_miner_kernelmmPmPi:
.text._Z16gpu_miner_kernelmmPmPi:
[----:B------:R-:W-:Y:S01]  /*0000*/  LDC R1, c[0x0][0x37c] ;  /* 0x0000df00ff017b82 */ /* 0x000fe20000000800 */
[----:B------:R-:W0:Y:S07]  /*0010*/  S2R R3, SR_TID.X ;  /* 0x0000000000037919 */ /* 0x000e2e0000002100 */
[----:B------:R-:W0:Y:S01]  /*0020*/  S2UR UR4, SR_CTAID.X ;  /* 0x00000000000479c3 */ /* 0x000e220000002500 */
[----:B------:R-:W1:Y:S07]  /*0030*/  LDCU.128 UR8, c[0x0][0x380] ;  /* 0x00007000ff0877ac */ /* 0x000e6e0008000c00 */
[----:B------:R-:W0:Y:S02]  /*0040*/  LDC R0, c[0x0][0x360] ;  /* 0x0000d800ff007b82 */ /* 0x000e240000000800 */
[----:B0-----:R-:W-:-:S05]  /*0050*/  IMAD R0, R0, UR4, R3 ;  /* 0x0000000400007c24 */ /* 0x001fca000f8e0203 */
[----:B-1----:R-:W-:-:S04]  /*0060*/  IADD3 R4, P0, PT, R0, UR8, RZ ;  /* 0x0000000800047c10 */ /* 0x002fc8000ff1e0ff */
[----:B------:R-:W-:Y:S02]  /*0070*/  IADD3 R2, P1, PT, R4, 0x3e8, RZ ;  /* 0x000003e804027810 */ /* 0x000fe40007f3e0ff */
[----:B------:R-:W-:Y:S02]  /*0080*/  LEA.HI.X.SX32 R5, R0, UR9, 0x1, P0 ;  /* 0x0000000900057c11 */ /* 0x000fe400080f0eff */
[----:B------:R-:W-:-:S03]  /*0090*/  ISETP.GE.U32.AND P0, PT, R2, UR10, PT ;  /* 0x0000000a02007c0c */ /* 0x000fc6000bf06070 */
[----:B------:R-:W-:-:S05]  /*00a0*/  IMAD.X R0, RZ, RZ, R5, P1 ;  /* 0x000000ffff007224 */ /* 0x000fca00008e0605 */
[----:B------:R-:W-:-:S13]  /*00b0*/  ISETP.GE.U32.AND.EX P0, PT, R0, UR11, PT, P0 ;  /* 0x0000000b00007c0c */ /* 0x000fda000bf06100 */
[----:B------:R-:W-:Y:S05]  /*00c0*/  @P0 EXIT ;  /* 0x000000000000094d */ /* 0x000fea0003800000 */
[----:B------:R-:W0:Y:S01]  /*00d0*/  LDC.64 R2, c[0x0][0x398] ;  /* 0x0000e600ff027b82 */ /* 0x000e220000000a00 */
[----:B------:R-:W0:Y:S01]  /*00e0*/  LDCU.64 UR4, c[0x0][0x358] ;  /* 0x00006b00ff0477ac */ /* 0x000e220008000a00 */
[----:B------:R-:W-:-:S05]  /*00f0*/  IMAD.MOV.U32 R7, RZ, RZ, 0x1 ;  /* 0x00000001ff077424 */ /* 0x000fca00078e00ff */
[----:B0-----:R-:W2:Y:S02]  /*0100*/  ATOMG.E.EXCH.STRONG.GPU PT, R2, desc[UR4][R2.64], R7 ;  /* 0x80000007020279a8 */ /* 0x001ea4000c1ef104 */
[----:B--2---:R-:W-:-:S13]  /*0110*/  ISETP.NE.AND P0, PT, R2, RZ, PT ;  /* 0x000000ff0200720c */ /* 0x004fda0003f05270 */
[----:B------:R-:W-:Y:S05]  /*0120*/  @P0 EXIT ;  /* 0x000000000000094d */ /* 0x000fea0003800000 */
[----:B------:R-:W0:Y:S02]  /*0130*/  LDC.64 R2, c[0x0][0x390] ;  /* 0x0000e400ff027b82 */ /* 0x000e240000000a00 */
[----:B0-----:R-:W-:Y:S01]  /*0140*/  STG.E.64 desc[UR4][R2.64], R4 ;  /* 0x0000000402007986 */ /* 0x001fe2000c101b04 */
[----:B------:R-:W-:Y:S05]  /*0150*/  EXIT ;  /* 0x000000000000794d */ /* 0x000fea0003800000 */
.L_x_0:
[----:B------:R-:W-:-:S00]  /*0160*/  BRA `(.L_x_0) ;  /* 0xfffffffc00fc7947 */ /* 0x000fc0000383ffff */
[----:B------:R-:W-:-:S00]  /*0170*/  NOP ;  /* 0x0000000000007918 */ /* 0x000fc00000000000 */
        /* <DEDUP_REMOVED lines=8> */
.L_x_1:


//--------------------- .nv.shared.reserved.0     --------------------------
	.section	.nv.shared.reserved.0,"aw",@nobits
	.weak		__nv_reservedSMEM_offset_0_alias
	.size		__nv_reservedSMEM_offset_0_alias, 0, 64
	.other		__nv_reservedSMEM_offset_0_alias,@"STO_CUDA_RESERVED_SHARED STV_DEFAULT"
__nv_reservedSMEM_offset_0_alias:
	.zero		0
	.zero		64


//--------------------- .nv.constant0._Z16gpu_miner_kernelmmPmPi --------------------------
	.section	.nv.constant0._Z16gpu_miner_kernelmmPmPi,"a",@progbits
	.sectionflags	@""
	.align	4
.nv.constant0._Z16gpu_miner_kernelmmPmPi:
	.zero		928


//--------------------- SYMBOLS --------------------------

	.type		.nv.reservedSmem.offset0,@object
	.size		.nv.reservedSmem.offset0,0x4
